// auto-generated by cutlass_sweep.gemm — config: {"arch": "sm_90", "cluster_m": 1, "cluster_n": 1, "dtype": "fp16", "dtype_b": "fp16", "layout": "nt", "stages": 0, "tile_k": 16, "tile_m": 192, "tile_n": 384}
#include "cutlass/cutlass.h"
#include "cutlass/gemm/collective/collective_builder.hpp"
#include "cutlass/gemm/device/gemm_universal_adapter.h"
#include "cutlass/gemm/kernel/gemm_universal.hpp"
#include "cutlass/epilogue/collective/collective_builder.hpp"

using ElemA = cutlass::half_t;
using ElemB = cutlass::half_t;
using ElemCD = cutlass::half_t;
using Acc  = float;
using TileShape    = cute::Shape<cute::_192, cute::_384, cute::_16>;
using ClusterShape = cute::Shape<cute::_1, cute::_1, cute::_1>;

using CollectiveEpilogue = typename cutlass::epilogue::collective::CollectiveBuilder<
    cutlass::arch::Sm90, cutlass::arch::OpClassTensorOp,
    TileShape, ClusterShape,
    cutlass::epilogue::collective::EpilogueTileAuto,
    Acc, Acc,
    ElemCD, cutlass::layout::RowMajor, 128 / cutlass::sizeof_bits<ElemCD>::value,
    ElemCD, cutlass::layout::RowMajor, 128 / cutlass::sizeof_bits<ElemCD>::value,
    cutlass::epilogue::collective::EpilogueScheduleAuto
  >::CollectiveOp;

using CollectiveMainloop = typename cutlass::gemm::collective::CollectiveBuilder<
    cutlass::arch::Sm90, cutlass::arch::OpClassTensorOp,
    ElemA, cutlass::layout::RowMajor, 128 / cutlass::sizeof_bits<ElemA>::value,
    ElemB, cutlass::layout::ColumnMajor, 128 / cutlass::sizeof_bits<ElemB>::value,
    Acc,
    TileShape, ClusterShape,
    cutlass::gemm::collective::StageCountAutoCarveout<static_cast<int>(sizeof(typename CollectiveEpilogue::SharedStorage))>,
    cutlass::gemm::collective::KernelScheduleAuto
  >::CollectiveOp;

using GemmKernel = cutlass::gemm::kernel::GemmUniversal<
    cute::Shape<int,int,int,int>,
    CollectiveMainloop,
    CollectiveEpilogue
>;
using Gemm = cutlass::gemm::device::GemmUniversalAdapter<GemmKernel>;

// Force the device kernel symbol into the cubin without needing a host main.
auto* _anchor = &cutlass::device_kernel<GemmKernel>;


// ===== COMPILED SASS (sm_90a) =====

	.target	sm_90a

	.elftype	@"ET_EXEC"


//--------------------- .note.nv.tkinfo           --------------------------
	.section	.note.nv.tkinfo,"",@"SHT_NOTE"
	.sectionflags	@"SHF_NOTE_NV_TKINFO"
	.tkinfo
        /*0018*/ 	.word	0x00000002
        /*0030*/ 	.string	""
        /*0030*/ 	.string	"ptxas"
        /*0030*/ 	.string	"Cuda compilation tools, release 13.0, V13.0.88"
        /*0030*/ 	.string	"Build cuda_13.0.r13.0/compiler.36424714_0"
        /*0030*/ 	.string	"-arch sm_90a -m 64 "



//--------------------- .note.nv.cuinfo           --------------------------
	.section	.note.nv.cuinfo,"",@"SHT_NOTE"
	.sectionflags	@"SHF_NOTE_NV_CUINFO"
        /*0018*/ 	.short	0x0002
        /*001a*/ 	.short	0x005a
        /*001c*/ 	.short	0x0082
	.zero		2


//--------------------- .nv.info                  --------------------------
	.section	.nv.info,"",@"SHT_CUDA_INFO"
	.align	4


	//----- nvinfo : EIATTR_REGCOUNT
	.align		4
        /*0000*/ 	.byte	0x04, 0x2f
        /*0002*/ 	.short	(.L_15 - .L_14)
	.align		4
.L_14:
        /*0004*/ 	.word	index@(_ZN7cutlass13device_kernelINS_4gemm6kernel13GemmUniversalIN4cute5tupleIJiiiiEEENS1_10collective13CollectiveMmaINS1_34MainloopSm90TmaGmmaWarpSpecializedILi12ENS5_IJNS4_1CILi1EEESB_SB_EEENS1_35KernelTmaWarpSpecializedCooperativeEEENS5_IJNSA_ILi192EEENSA_ILi384EEENSA_ILi16EEEEEENS_6half_tENS5_IJlSB_lEEESJ_SK_NS4_8TiledMMAINS4_8MMA_AtomIJNS4_4SM904GMMA26MMA_64x192x16_F32F16F16_SSILNSO_5MajorE0ELSQ_0ELNSO_7ScaleInE1ELSR_1EEEEEENS4_6LayoutINS5_IJNSA_ILi2EEESB_SB_EEENS5_IJSB_NSA_ILi0EEESX_EEEEENS5_IJNS4_10UnderscoreES10_S10_EEEEENS4_13SM90_TMA_LOADENS4_14ComposedLayoutINS4_7SwizzleILi1ELi4ELi3EEENS4_18smem_ptr_flag_bitsILi16EEENSU_INS5_IJNSA_ILi8EEESH_EEENS5_IJSH_SB_EEEEEEEvNS4_8identityES13_S1D_vS1E_EENS_8epilogue10collective6detail29Sm90TmaWarpSpecializedAdapterINS1H_15DefaultEpilogueISJ_SK_SK_NS1G_6thread17LinearCombinationISJ_Li1EffLNS1L_9ScaleType4KindE0ELNS_15FloatRoundStyleE2ESJ_EENS1_15EpilogueDefaultEEEEEvvEEEEvNT_6ParamsE)
        /*0008*/ 	.word	0x000000a8


	//----- nvinfo : EIATTR_FRAME_SIZE
	.align		4
.L_15:
        /*000c*/ 	.byte	0x04, 0x11
        /*000e*/ 	.short	(.L_17 - .L_16)
	.align		4
.L_16:
        /*0010*/ 	.word	index@(_ZN7cutlass13device_kernelINS_4gemm6kernel13GemmUniversalIN4cute5tupleIJiiiiEEENS1_10collective13CollectiveMmaINS1_34MainloopSm90TmaGmmaWarpSpecializedILi12ENS5_IJNS4_1CILi1EEESB_SB_EEENS1_35KernelTmaWarpSpecializedCooperativeEEENS5_IJNSA_ILi192EEENSA_ILi384EEENSA_ILi16EEEEEENS_6half_tENS5_IJlSB_lEEESJ_SK_NS4_8TiledMMAINS4_8MMA_AtomIJNS4_4SM904GMMA26MMA_64x192x16_F32F16F16_SSILNSO_5MajorE0ELSQ_0ELNSO_7ScaleInE1ELSR_1EEEEEENS4_6LayoutINS5_IJNSA_ILi2EEESB_SB_EEENS5_IJSB_NSA_ILi0EEESX_EEEEENS5_IJNS4_10UnderscoreES10_S10_EEEEENS4_13SM90_TMA_LOADENS4_14ComposedLayoutINS4_7SwizzleILi1ELi4ELi3EEENS4_18smem_ptr_flag_bitsILi16EEENSU_INS5_IJNSA_ILi8EEESH_EEENS5_IJSH_SB_EEEEEEEvNS4_8identityES13_S1D_vS1E_EENS_8epilogue10collective6detail29Sm90TmaWarpSpecializedAdapterINS1H_15DefaultEpilogueISJ_SK_SK_NS1G_6thread17LinearCombinationISJ_Li1EffLNS1L_9ScaleType4KindE0ELNS_15FloatRoundStyleE2ESJ_EENS1_15EpilogueDefaultEEEEEvvEEEEvNT_6ParamsE)
        /*0014*/ 	.word	0x000005c0


	//----- nvinfo : EIATTR_MIN_STACK_SIZE
	.align		4
.L_17:
        /*0018*/ 	.byte	0x04, 0x12
        /*001a*/ 	.short	(.L_19 - .L_18)
	.align		4
.L_18:
        /*001c*/ 	.word	index@(_ZN7cutlass13device_kernelINS_4gemm6kernel13GemmUniversalIN4cute5tupleIJiiiiEEENS1_10collective13CollectiveMmaINS1_34MainloopSm90TmaGmmaWarpSpecializedILi12ENS5_IJNS4_1CILi1EEESB_SB_EEENS1_35KernelTmaWarpSpecializedCooperativeEEENS5_IJNSA_ILi192EEENSA_ILi384EEENSA_ILi16EEEEEENS_6half_tENS5_IJlSB_lEEESJ_SK_NS4_8TiledMMAINS4_8MMA_AtomIJNS4_4SM904GMMA26MMA_64x192x16_F32F16F16_SSILNSO_5MajorE0ELSQ_0ELNSO_7ScaleInE1ELSR_1EEEEEENS4_6LayoutINS5_IJNSA_ILi2EEESB_SB_EEENS5_IJSB_NSA_ILi0EEESX_EEEEENS5_IJNS4_10UnderscoreES10_S10_EEEEENS4_13SM90_TMA_LOADENS4_14ComposedLayoutINS4_7SwizzleILi1ELi4ELi3EEENS4_18smem_ptr_flag_bitsILi16EEENSU_INS5_IJNSA_ILi8EEESH_EEENS5_IJSH_SB_EEEEEEEvNS4_8identityES13_S1D_vS1E_EENS_8epilogue10collective6detail29Sm90TmaWarpSpecializedAdapterINS1H_15DefaultEpilogueISJ_SK_SK_NS1G_6thread17LinearCombinationISJ_Li1EffLNS1L_9ScaleType4KindE0ELNS_15FloatRoundStyleE2ESJ_EENS1_15EpilogueDefaultEEEEEvvEEEEvNT_6ParamsE)
        /*0020*/ 	.word	0x000005c0
.L_19:


//--------------------- .nv.compat                --------------------------
	.section	.nv.compat,"",@"SHT_CUDA_COMPAT_INFO"
	.align	4
        /*0000*/ 	.byte	0x02, 0x09, 0x01, 0x00, 0x02, 0x02, 0x04, 0x00, 0x02, 0x05, 0x05, 0x00, 0x03, 0x07, 0x01, 0x01
        /*0010*/ 	.byte	0x02, 0x03, 0x01, 0x00, 0x02, 0x06, 0x01, 0x00, 0x04, 0x0b, 0x08, 0x00, 0x00, 0x00, 0x00, 0x00
        /*0020*/ 	.byte	0x00, 0x00, 0x00, 0x00


//--------------------- .nv.info._ZN7cutlass13device_kernelINS_4gemm6kernel13GemmUniversalIN4cute5tupleIJiiiiEEENS1_10collective13CollectiveMmaINS1_34MainloopSm90TmaGmmaWarpSpecializedILi12ENS5_IJNS4_1CILi1EEESB_SB_EEENS1_35KernelTmaWarpSpecializedCooperativeEEENS5_IJNSA_ILi192EEENSA_ILi384EEENSA_ILi16EEEEEENS_6half_tENS5_IJlSB_lEEESJ_SK_NS4_8TiledMMAINS4_8MMA_AtomIJNS4_4SM904GMMA26MMA_64x192x16_F32F16F16_SSILNSO_5MajorE0ELSQ_0ELNSO_7ScaleInE1ELSR_1EEEEEENS4_6LayoutINS5_IJNSA_ILi2EEESB_SB_EEENS5_IJSB_NSA_ILi0EEESX_EEEEENS5_IJNS4_10UnderscoreES10_S10_EEEEENS4_13SM90_TMA_LOADENS4_14ComposedLayoutINS4_7SwizzleILi1ELi4ELi3EEENS4_18smem_ptr_flag_bitsILi16EEENSU_INS5_IJNSA_ILi8EEESH_EEENS5_IJSH_SB_EEEEEEEvNS4_8identityES13_S1D_vS1E_EENS_8epilogue10collective6detail29Sm90TmaWarpSpecializedAdapterINS1H_15DefaultEpilogueISJ_SK_SK_NS1G_6thread17LinearCombinationISJ_Li1EffLNS1L_9ScaleType4KindE0ELNS_15FloatRoundStyleE2ESJ_EENS1_15EpilogueDefaultEEEEEvvEEEEvNT_6ParamsE --------------------------
	.section	.nv.info._ZN7cutlass13device_kernelINS_4gemm6kernel13GemmUniversalIN4cute5tupleIJiiiiEEENS1_10collective13CollectiveMmaINS1_34MainloopSm90TmaGmmaWarpSpecializedILi12ENS5_IJNS4_1CILi1EEESB_SB_EEENS1_35KernelTmaWarpSpecializedCooperativeEEENS5_IJNSA_ILi192EEENSA_ILi384EEENSA_ILi16EEEEEENS_6half_tENS5_IJlSB_lEEESJ_SK_NS4_8TiledMMAINS4_8MMA_AtomIJNS4_4SM904GMMA26MMA_64x192x16_F32F16F16_SSILNSO_5MajorE0ELSQ_0ELNSO_7ScaleInE1ELSR_1EEEEEENS4_6LayoutINS5_IJNSA_ILi2EEESB_SB_EEENS5_IJSB_NSA_ILi0EEESX_EEEEENS5_IJNS4_10UnderscoreES10_S10_EEEEENS4_13SM90_TMA_LOADENS4_14ComposedLayoutINS4_7SwizzleILi1ELi4ELi3EEENS4_18smem_ptr_flag_bitsILi16EEENSU_INS5_IJNSA_ILi8EEESH_EEENS5_IJSH_SB_EEEEEEEvNS4_8identityES13_S1D_vS1E_EENS_8epilogue10collective6detail29Sm90TmaWarpSpecializedAdapterINS1H_15DefaultEpilogueISJ_SK_SK_NS1G_6thread17LinearCombinationISJ_Li1EffLNS1L_9ScaleType4KindE0ELNS_15FloatRoundStyleE2ESJ_EENS1_15EpilogueDefaultEEEEEvvEEEEvNT_6ParamsE,"",@"SHT_CUDA_INFO"
	.sectionflags	@""
	.align	4


	//----- nvinfo : EIATTR_CUDA_API_VERSION
	.align		4
        /*0000*/ 	.byte	0x04, 0x37
        /*0002*/ 	.short	(.L_21 - .L_20)
.L_20:
        /*0004*/ 	.word	0x00000082


	//----- nvinfo : EIATTR_KPARAM_INFO
	.align		4
.L_21:
        /*0008*/ 	.byte	0x04, 0x17
        /*000a*/ 	.short	(.L_23 - .L_22)
.L_22:
        /*000c*/ 	.word	0x00000000
        /*0010*/ 	.short	0x0000
        /*0012*/ 	.short	0x0070
        /*0014*/ 	.byte	0x00, 0xf0, 0x01, 0x10


	//----- nvinfo : EIATTR_SPARSE_MMA_MASK
	.align		4
.L_23:
        /*0018*/ 	.byte	0x03, 0x50
        /*001a*/ 	.short	0x0000


	//----- nvinfo : EIATTR_MAXREG_COUNT
	.align		4
        /*001c*/ 	.byte	0x03, 0x1b
        /*001e*/ 	.short	0x00a8


	//----- nvinfo : EIATTR_NUM_BARRIERS
	.align		4
        /*0020*/ 	.byte	0x02, 0x4c
        /*0022*/ 	.byte	0x01
	.zero		1


	//----- nvinfo : EIATTR_EXTERNS
	.align		4
        /*0024*/ 	.byte	0x04, 0x0f
        /*0026*/ 	.short	(.L_25 - .L_24)


	//   ....[0]....
	.align		4
.L_24:
        /*0028*/ 	.word	index@(__assertfail)


	//----- nvinfo : EIATTR_ANNOTATIONS
	.align		4
.L_25:
        /*002c*/ 	.byte	0x04, 0x55
        /*002e*/ 	.short	(.L_27 - .L_26)


	//   ....[0]....
.L_26:
        /*0030*/ 	.word	0x00000001
        /*0034*/ 	.byte	0xf0, 0x06, 0x00, 0x00, 0x01, 0x00, 0x00, 0x00, 0x00, 0x07, 0x00, 0x00, 0x01, 0x00, 0x00, 0x00
        /* <DEDUP_REMOVED lines=467> */
        /*1d74*/ 	.byte	0x80, 0xec, 0x01, 0x00, 0x01, 0x00, 0x00, 0x00, 0xa0, 0xf2, 0x01, 0x00


	//----- nvinfo : EIATTR_MERCURY_ISA_VERSION
	.align		4
.L_27:
        /*1d80*/ 	.byte	0x03, 0x5f
        /*1d82*/ 	.short	0x0101


	//----- nvinfo : EIATTR_INT_WARP_WIDE_INSTR_OFFSETS
	.align		4
        /*1d84*/ 	.byte	0x04, 0x31
        /*1d86*/ 	.short	(.L_29 - .L_28)


	//   ....[0]....
.L_28:
        /*1d88*/ 	.word	0x00000510


	//   ....[1]....
        /*1d8c*/ 	.word	0x00000520


	//   ....[2]....
        /*1d90*/ 	.word	0x00000630


	//----- nvinfo : EIATTR_COOP_GROUP_MASK_REGIDS
	.align		4
.L_29:
        /*1d94*/ 	.byte	0x04, 0x29
        /*1d96*/ 	.short	(.L_31 - .L_30)


	//   ....[0]....
.L_30:
        /*1d98*/ 	.word	0xffffffff


	//   ....[1]....
        /*1d9c*/ 	.word	0xffffffff


	//   ....[2]....
        /*1da0*/ 	.word	0xffffffff


	//   ....[3]....
        /*1da4*/ 	.word	0xffffffff


	//   ....[4]....
        /*1da8*/ 	.word	0xffffffff


	//----- nvinfo : EIATTR_COOP_GROUP_INSTR_OFFSETS
	.align		4
.L_31:
        /*1dac*/ 	.byte	0x04, 0x28
        /*1dae*/ 	.short	(.L_33 - .L_32)


	//   ....[0]....
.L_32:
        /*1db0*/ 	.word	0x00000070


	//   ....[1]....
        /*1db4*/ 	.word	0x00000080


	//   ....[2]....
        /*1db8*/ 	.word	0x00000140


	//   ....[3]....
        /*1dbc*/ 	.word	0x00000400


	//   ....[4]....
        /*1dc0*/ 	.word	0x00001140


	//----- nvinfo : EIATTR_REG_RECONFIG
	.align		4
.L_33:
        /*1dc4*/ 	.byte	0x01, 0x54
	.zero		2


	//----- nvinfo : EIATTR_SYSCALL_OFFSETS
	.align		4
        /*1dc8*/ 	.byte	0x04, 0x46
        /*1dca*/ 	.short	(.L_35 - .L_34)


	//   ....[0]....
.L_34:
        /*1dcc*/ 	.word	0x000012f0


	//----- nvinfo : EIATTR_MBARRIER_INSTR_OFFSETS
	.align		4
.L_35:
        /*1dd0*/ 	.byte	0x04, 0x39
        /*1dd2*/ 	.short	(.L_37 - .L_36)


	//   ....[0]....
.L_36:
        /*1dd4*/ 	.word	0x00000260
        /*1dd8*/ 	.word	0x000000ff
        /*1ddc*/ 	.word	0x00000000
        /*1de0*/ 	.short	0x0100
        /*1de2*/ 	.byte	0x08
	.zero		1


	//   ....[1]....
        /*1de4*/ 	.word	0x00000270
        /*1de8*/ 	.word	0x000000ff
        /*1dec*/ 	.word	0x00000060
        /*1df0*/ 	.short	0x0100
        /*1df2*/ 	.byte	0x08
	.zero		1


	//   ....[2]....
        /*1df4*/ 	.word	0x00000280
        /*1df8*/ 	.word	0x000000ff
        /*1dfc*/ 	.word	0x00000008
        /*1e00*/ 	.short	0x0100
        /*1e02*/ 	.byte	0x08
	.zero		1


	//   ....[3]....
        /*1e04*/ 	.word	0x00000290
        /*1e08*/ 	.word	0x000000ff
        /*1e0c*/ 	.word	0x00000068
        /*1e10*/ 	.short	0x0100
        /*1e12*/ 	.byte	0x08
	.zero		1


	//   ....[4]....
        /*1e14*/ 	.word	0x000002a0
        /*1e18*/ 	.word	0x000000ff
        /*1e1c*/ 	.word	0x00000010
        /*1e20*/ 	.short	0x0100
        /*1e22*/ 	.byte	0x08
	.zero		1


	//   ....[5]....
        /*1e24*/ 	.word	0x000002b0
        /*1e28*/ 	.word	0x000000ff
        /*1e2c*/ 	.word	0x00000070
        /*1e30*/ 	.short	0x0100
        /*1e32*/ 	.byte	0x08
	.zero		1


	//   ....[6]....
        /*1e34*/ 	.word	0x000002c0
        /*1e38*/ 	.word	0x000000ff
        /*1e3c*/ 	.word	0x00000018
        /*1e40*/ 	.short	0x0100
        /*1e42*/ 	.byte	0x08
	.zero		1


	//   ....[7]....
        /*1e44*/ 	.word	0x000002d0
        /*1e48*/ 	.word	0x000000ff
        /*1e4c*/ 	.word	0x00000078
        /*1e50*/ 	.short	0x0100
        /*1e52*/ 	.byte	0x08
	.zero		1


	//   ....[8]....
        /*1e54*/ 	.word	0x000002e0
        /*1e58*/ 	.word	0x000000ff
        /*1e5c*/ 	.word	0x00000020
        /*1e60*/ 	.short	0x0100
        /*1e62*/ 	.byte	0x08
	.zero		1


	//   ....[9]....
        /*1e64*/ 	.word	0x000002f0
        /*1e68*/ 	.word	0x000000ff
        /*1e6c*/ 	.word	0x00000080
        /*1e70*/ 	.short	0x0100
        /*1e72*/ 	.byte	0x08
	.zero		1


	//   ....[10]....
        /*1e74*/ 	.word	0x00000300
        /*1e78*/ 	.word	0x000000ff
        /*1e7c*/ 	.word	0x00000028
        /*1e80*/ 	.short	0x0100
        /*1e82*/ 	.byte	0x08
	.zero		1


	//   ....[11]....
        /*1e84*/ 	.word	0x00000310
        /*1e88*/ 	.word	0x000000ff
        /*1e8c*/ 	.word	0x00000088
        /*1e90*/ 	.short	0x0100
        /*1e92*/ 	.byte	0x08
	.zero		1


	//   ....[12]....
        /*1e94*/ 	.word	0x00000320
        /*1e98*/ 	.word	0x000000ff
        /*1e9c*/ 	.word	0x00000030
        /*1ea0*/ 	.short	0x0100
        /*1ea2*/ 	.byte	0x08
	.zero		1


	//   ....[13]....
        /*1ea4*/ 	.word	0x00000330
        /*1ea8*/ 	.word	0x000000ff
        /*1eac*/ 	.word	0x00000090
        /*1eb0*/ 	.short	0x0100
        /*1eb2*/ 	.byte	0x08
	.zero		1


	//   ....[14]....
        /*1eb4*/ 	.word	0x00000340
        /*1eb8*/ 	.word	0x000000ff
        /*1ebc*/ 	.word	0x00000038
        /*1ec0*/ 	.short	0x0100
        /*1ec2*/ 	.byte	0x08
	.zero		1


	//   ....[15]....
        /*1ec4*/ 	.word	0x00000350
        /*1ec8*/ 	.word	0x000000ff
        /*1ecc*/ 	.word	0x00000098
        /*1ed0*/ 	.short	0x0100
        /*1ed2*/ 	.byte	0x08
	.zero		1


	//   ....[16]....
        /*1ed4*/ 	.word	0x00000360
        /*1ed8*/ 	.word	0x000000ff
        /*1edc*/ 	.word	0x00000040
        /*1ee0*/ 	.short	0x0100
        /*1ee2*/ 	.byte	0x08
	.zero		1


	//   ....[17]....
        /*1ee4*/ 	.word	0x00000370
        /*1ee8*/ 	.word	0x000000ff
        /*1eec*/ 	.word	0x000000a0
        /*1ef0*/ 	.short	0x0100
        /*1ef2*/ 	.byte	0x08
	.zero		1


	//   ....[18]....
        /*1ef4*/ 	.word	0x00000380
        /*1ef8*/ 	.word	0x000000ff
        /*1efc*/ 	.word	0x00000048
        /*1f00*/ 	.short	0x0100
        /*1f02*/ 	.byte	0x08
	.zero		1


	//   ....[19]....
        /*1f04*/ 	.word	0x00000390
        /*1f08*/ 	.word	0x000000ff
        /*1f0c*/ 	.word	0x000000a8
        /*1f10*/ 	.short	0x0100
        /*1f12*/ 	.byte	0x08
	.zero		1


	//   ....[20]....
        /*1f14*/ 	.word	0x000003a0
        /*1f18*/ 	.word	0x000000ff
        /*1f1c*/ 	.word	0x00000050
        /*1f20*/ 	.short	0x0100
        /*1f22*/ 	.byte	0x08
	.zero		1


	//   ....[21]....
        /*1f24*/ 	.word	0x000003b0
        /*1f28*/ 	.word	0x000000ff
        /*1f2c*/ 	.word	0x000000b0
        /*1f30*/ 	.short	0x0100
        /*1f32*/ 	.byte	0x08
	.zero		1


	//   ....[22]....
        /*1f34*/ 	.word	0x000003c0
        /*1f38*/ 	.word	0x000000ff
        /*1f3c*/ 	.word	0x00000058
        /*1f40*/ 	.short	0x0100
        /*1f42*/ 	.byte	0x08
	.zero		1


	//   ....[23]....
        /*1f44*/ 	.word	0x000003d0
        /*1f48*/ 	.word	0x000000ff
        /*1f4c*/ 	.word	0x000000b8
        /*1f50*/ 	.short	0x0100
        /*1f52*/ 	.byte	0x08
	.zero		1


	//   ....[24]....
        /*1f54*/ 	.word	0x00000690
        /*1f58*/ 	.word	0x000000ff
        /*1f5c*/ 	.word	0x000000d0
        /*1f60*/ 	.short	0x0100
        /*1f62*/ 	.byte	0x06
	.zero		1


	//   ....[25]....
        /*1f64*/ 	.word	0x00000710
        /*1f68*/ 	.word	0x000000ff
        /*1f6c*/ 	.word	0x000000d8
        /*1f70*/ 	.short	0x0100
        /*1f72*/ 	.byte	0x06
	.zero		1


	//   ....[26]....
        /*1f74*/ 	.word	0x00001390
        /*1f78*/ 	.word	0x00000003
        /*1f7c*/ 	.word	0x00000000
        /*1f80*/ 	.short	0x010a
        /*1f82*/ 	.byte	0x3f
	.zero		1


	//   ....[27]....
        /*1f84*/ 	.word	0x000013d0
        /*1f88*/ 	.word	0x00000003
        /*1f8c*/ 	.word	0x00000000
        /*1f90*/ 	.short	0x010a
        /*1f92*/ 	.byte	0x3f
	.zero		1


	//   ....[28]....
        /*1f94*/ 	.word	0x000021b0
        /*1f98*/ 	.word	0x000000ff
        /*1f9c*/ 	.word	0x00000000
        /*1fa0*/ 	.short	0x010a
        /*1fa2*/ 	.byte	0x04
	.zero		1


	//   ....[29]....
        /*1fa4*/ 	.word	0x000021f0
        /*1fa8*/ 	.word	0x000000ff
        /*1fac*/ 	.word	0x00000000
        /*1fb0*/ 	.short	0x010a
        /*1fb2*/ 	.byte	0x04
	.zero		1


	//   ....[30]....
        /*1fb4*/ 	.word	0x00003ab0
        /*1fb8*/ 	.word	0x000000ff
        /*1fbc*/ 	.word	0x00000000
        /*1fc0*/ 	.short	0x0101
        /*1fc2*/ 	.byte	0x04
	.zero		1


	//   ....[31]....
        /*1fc4*/ 	.word	0x00003c70
        /*1fc8*/ 	.word	0x00000000
        /*1fcc*/ 	.word	0x00000000
        /*1fd0*/ 	.short	0x0101
        /*1fd2*/ 	.byte	0x3f
	.zero		1


	//   ....[32]....
        /*1fd4*/ 	.word	0x0001e820
        /*1fd8*/ 	.word	0x0000000d
        /*1fdc*/ 	.word	0x00000060
        /*1fe0*/ 	.short	0x010a
        /*1fe2*/ 	.byte	0x3f
	.zero		1


	//   ....[33]....
        /*1fe4*/ 	.word	0x0001eb80
        /*1fe8*/ 	.word	0x00000002
        /*1fec*/ 	.word	0x000000d8
        /*1ff0*/ 	.short	0x0101
        /*1ff2*/ 	.byte	0x3f
	.zero		1


	//   ....[34]....
        /*1ff4*/ 	.word	0x0001f350
        /*1ff8*/ 	.word	0x00000005
        /*1ffc*/ 	.word	0x00000000
        /*2000*/ 	.short	0x010a
        /*2002*/ 	.byte	0x3f
	.zero		1


	//   ....[35]....
        /*2004*/ 	.word	0x0001f3e0
        /*2008*/ 	.word	0x00000005
        /*200c*/ 	.word	0x00000000
        /*2010*/ 	.short	0x010a
        /*2012*/ 	.byte	0x3f
	.zero		1


	//   ....[36]....
        /*2014*/ 	.word	0x0001f470
        /*2018*/ 	.word	0x00000005
        /*201c*/ 	.word	0x00000000
        /*2020*/ 	.short	0x010a
        /*2022*/ 	.byte	0x3f
	.zero		1


	//   ....[37]....
        /*2024*/ 	.word	0x0001f500
        /*2028*/ 	.word	0x00000005
        /*202c*/ 	.word	0x00000000
        /*2030*/ 	.short	0x010a
        /*2032*/ 	.byte	0x3f
	.zero		1


	//   ....[38]....
        /*2034*/ 	.word	0x0001f590
        /*2038*/ 	.word	0x00000005
        /*203c*/ 	.word	0x00000000
        /*2040*/ 	.short	0x010a
        /*2042*/ 	.byte	0x3f
	.zero		1


	//   ....[39]....
        /*2044*/ 	.word	0x0001f620
        /*2048*/ 	.word	0x00000005
        /*204c*/ 	.word	0x00000000
        /*2050*/ 	.short	0x010a
        /*2052*/ 	.byte	0x3f
	.zero		1


	//   ....[40]....
        /*2054*/ 	.word	0x0001f6b0
        /*2058*/ 	.word	0x00000005
        /*205c*/ 	.word	0x00000000
        /*2060*/ 	.short	0x010a
        /*2062*/ 	.byte	0x3f
	.zero		1


	//   ....[41]....
        /*2064*/ 	.word	0x0001f740
        /*2068*/ 	.word	0x00000005
        /*206c*/ 	.word	0x00000000
        /*2070*/ 	.short	0x010a
        /*2072*/ 	.byte	0x3f
	.zero		1


	//   ....[42]....
        /*2074*/ 	.word	0x0001f7d0
        /*2078*/ 	.word	0x00000005
        /*207c*/ 	.word	0x00000000
        /*2080*/ 	.short	0x010a
        /*2082*/ 	.byte	0x3f
	.zero		1


	//   ....[43]....
        /*2084*/ 	.word	0x0001f860
        /*2088*/ 	.word	0x00000005
        /*208c*/ 	.word	0x00000000
        /*2090*/ 	.short	0x010a
        /*2092*/ 	.byte	0x3f
	.zero		1


	//   ....[44]....
        /*2094*/ 	.word	0x0001f8f0
        /*2098*/ 	.word	0x00000005
        /*209c*/ 	.word	0x00000000
        /*20a0*/ 	.short	0x010a
        /*20a2*/ 	.byte	0x3f
	.zero		1


	//   ....[45]....
        /*20a4*/ 	.word	0x0001f980
        /*20a8*/ 	.word	0x00000003
        /*20ac*/ 	.word	0x00000000
        /*20b0*/ 	.short	0x010a
        /*20b2*/ 	.byte	0x3f
	.zero		1


	//   ....[46]....
        /*20b4*/ 	.word	0x0001f9e0
        /*20b8*/ 	.word	0x00000003
        /*20bc*/ 	.word	0x00000000
        /*20c0*/ 	.short	0x010a
        /*20c2*/ 	.byte	0x3f
	.zero		1


	//   ....[47]....
        /*20c4*/ 	.word	0x0001fa40
        /*20c8*/ 	.word	0x00000006
        /*20cc*/ 	.word	0x00000000
        /*20d0*/ 	.short	0x010a
        /*20d2*/ 	.byte	0x3f
	.zero		1


	//   ....[48]....
        /*20d4*/ 	.word	0x0001fb10
        /*20d8*/ 	.word	0x0000000d
        /*20dc*/ 	.word	0x00000060
        /*20e0*/ 	.short	0x010a
        /*20e2*/ 	.byte	0x3f
	.zero		1


	//   ....[49]....
        /*20e4*/ 	.word	0x0001fbe0
        /*20e8*/ 	.word	0x00000005
        /*20ec*/ 	.word	0x00000000
        /*20f0*/ 	.short	0x010a
        /*20f2*/ 	.byte	0x3f
	.zero		1


	//   ....[50]....
        /*20f4*/ 	.word	0x0001fc30
        /*20f8*/ 	.word	0x00000005
        /*20fc*/ 	.word	0x00000000
        /*2100*/ 	.short	0x010a
        /*2102*/ 	.byte	0x3f
	.zero		1


	//   ....[51]....
        /*2104*/ 	.word	0x0001fc80
        /*2108*/ 	.word	0x00000005
        /*210c*/ 	.word	0x00000000
        /*2110*/ 	.short	0x010a
        /*2112*/ 	.byte	0x3f
	.zero		1


	//   ....[52]....
        /*2114*/ 	.word	0x0001fcd0
        /*2118*/ 	.word	0x00000005
        /*211c*/ 	.word	0x00000000
        /*2120*/ 	.short	0x010a
        /*2122*/ 	.byte	0x3f
	.zero		1


	//   ....[53]....
        /*2124*/ 	.word	0x0001fd20
        /*2128*/ 	.word	0x00000005
        /*212c*/ 	.word	0x00000000
        /*2130*/ 	.short	0x010a
        /*2132*/ 	.byte	0x3f
	.zero		1


	//   ....[54]....
        /*2134*/ 	.word	0x0001fd70
        /*2138*/ 	.word	0x00000005
        /*213c*/ 	.word	0x00000000
        /*2140*/ 	.short	0x010a
        /*2142*/ 	.byte	0x3f
	.zero		1


	//   ....[55]....
        /*2144*/ 	.word	0x0001fdc0
        /*2148*/ 	.word	0x00000005
        /*214c*/ 	.word	0x00000000
        /*2150*/ 	.short	0x010a
        /*2152*/ 	.byte	0x3f
	.zero		1


	//   ....[56]....
        /*2154*/ 	.word	0x0001fe10
        /*2158*/ 	.word	0x00000005
        /*215c*/ 	.word	0x00000000
        /*2160*/ 	.short	0x010a
        /*2162*/ 	.byte	0x3f
	.zero		1


	//   ....[57]....
        /*2164*/ 	.word	0x0001fe60
        /*2168*/ 	.word	0x00000005
        /*216c*/ 	.word	0x00000000
        /*2170*/ 	.short	0x010a
        /*2172*/ 	.byte	0x3f
	.zero		1


	//   ....[58]....
        /*2174*/ 	.word	0x0001feb0
        /*2178*/ 	.word	0x00000005
        /*217c*/ 	.word	0x00000000
        /*2180*/ 	.short	0x010a
        /*2182*/ 	.byte	0x3f
	.zero		1


	//   ....[59]....
        /*2184*/ 	.word	0x0001ff00
        /*2188*/ 	.word	0x00000005
        /*218c*/ 	.word	0x00000000
        /*2190*/ 	.short	0x010a
        /*2192*/ 	.byte	0x3f
	.zero		1


	//----- nvinfo : EIATTR_NUM_MBARRIERS
	.align		4
.L_37:
        /*2194*/ 	.byte	0x03, 0x38
        /*2196*/ 	.short	0x001a


	//----- nvinfo : EIATTR_EXIT_INSTR_OFFSETS
	.align		4
        /*2198*/ 	.byte	0x04, 0x1c
        /*219a*/ 	.short	(.L_39 - .L_38)


	//   ....[0]....
.L_38:
        /*219c*/ 	.word	0x00000770


	//   ....[1]....
        /*21a0*/ 	.word	0x00001060


	//   ....[2]....
        /*21a4*/ 	.word	0x0001de30


	//   ....[3]....
        /*21a8*/ 	.word	0x0001e4b0


	//   ....[4]....
        /*21ac*/ 	.word	0x0001f9d0


	//----- nvinfo : EIATTR_MAX_THREADS
	.align		4
.L_39:
        /*21b0*/ 	.byte	0x04, 0x05
        /*21b2*/ 	.short	(.L_41 - .L_40)
.L_40:
        /*21b4*/ 	.word	0x00000180
        /*21b8*/ 	.word	0x00000001
        /*21bc*/ 	.word	0x00000001


	//----- nvinfo : EIATTR_CRS_STACK_SIZE
	.align		4
.L_41:
        /*21c0*/ 	.byte	0x04, 0x1e
        /*21c2*/ 	.short	(.L_43 - .L_42)
.L_42:
        /*21c4*/ 	.word	0x00000000


	//----- nvinfo : EIATTR_CBANK_PARAM_SIZE
	.align		4
.L_43:
        /*21c8*/ 	.byte	0x03, 0x19
        /*21ca*/ 	.short	0x0470


	//----- nvinfo : EIATTR_PARAM_CBANK
	.align		4
        /*21cc*/ 	.byte	0x04, 0x0a
        /*21ce*/ 	.short	(.L_45 - .L_44)
	.align		4
.L_44:
        /*21d0*/ 	.word	index@(.nv.constant0._ZN7cutlass13device_kernelINS_4gemm6kernel13GemmUniversalIN4cute5tupleIJiiiiEEENS1_10collective13CollectiveMmaINS1_34MainloopSm90TmaGmmaWarpSpecializedILi12ENS5_IJNS4_1CILi1EEESB_SB_EEENS1_35KernelTmaWarpSpecializedCooperativeEEENS5_IJNSA_ILi192EEENSA_ILi384EEENSA_ILi16EEEEEENS_6half_tENS5_IJlSB_lEEESJ_SK_NS4_8TiledMMAINS4_8MMA_AtomIJNS4_4SM904GMMA26MMA_64x192x16_F32F16F16_SSILNSO_5MajorE0ELSQ_0ELNSO_7ScaleInE1ELSR_1EEEEEENS4_6LayoutINS5_IJNSA_ILi2EEESB_SB_EEENS5_IJSB_NSA_ILi0EEESX_EEEEENS5_IJNS4_10UnderscoreES10_S10_EEEEENS4_13SM90_TMA_LOADENS4_14ComposedLayoutINS4_7SwizzleILi1ELi4ELi3EEENS4_18smem_ptr_flag_bitsILi16EEENSU_INS5_IJNSA_ILi8EEESH_EEENS5_IJSH_SB_EEEEEEEvNS4_8identityES13_S1D_vS1E_EENS_8epilogue10collective6detail29Sm90TmaWarpSpecializedAdapterINS1H_15DefaultEpilogueISJ_SK_SK_NS1G_6thread17LinearCombinationISJ_Li1EffLNS1L_9ScaleType4KindE0ELNS_15FloatRoundStyleE2ESJ_EENS1_15EpilogueDefaultEEEEEvvEEEEvNT_6ParamsE)
        /*21d4*/ 	.short	0x0210
        /*21d6*/ 	.short	0x0470


	//----- nvinfo : EIATTR_SW_WAR
	.align		4
.L_45:
        /*21d8*/ 	.byte	0x04, 0x36
        /*21da*/ 	.short	(.L_47 - .L_46)
.L_46:
        /*21dc*/ 	.word	0x00000008
.L_47:


//--------------------- .nv.callgraph             --------------------------
	.section	.nv.callgraph,"",@"SHT_CUDA_CALLGRAPH"
	.align	4
	.sectionentsize	8
	.align		4
        /*0000*/ 	.word	0x00000000
	.align		4
        /*0004*/ 	.word	0xffffffff
	.align		4
        /*0008*/ 	.word	index@(_ZN7cutlass13device_kernelINS_4gemm6kernel13GemmUniversalIN4cute5tupleIJiiiiEEENS1_10collective13CollectiveMmaINS1_34MainloopSm90TmaGmmaWarpSpecializedILi12ENS5_IJNS4_1CILi1EEESB_SB_EEENS1_35KernelTmaWarpSpecializedCooperativeEEENS5_IJNSA_ILi192EEENSA_ILi384EEENSA_ILi16EEEEEENS_6half_tENS5_IJlSB_lEEESJ_SK_NS4_8TiledMMAINS4_8MMA_AtomIJNS4_4SM904GMMA26MMA_64x192x16_F32F16F16_SSILNSO_5MajorE0ELSQ_0ELNSO_7ScaleInE1ELSR_1EEEEEENS4_6LayoutINS5_IJNSA_ILi2EEESB_SB_EEENS5_IJSB_NSA_ILi0EEESX_EEEEENS5_IJNS4_10UnderscoreES10_S10_EEEEENS4_13SM90_TMA_LOADENS4_14ComposedLayoutINS4_7SwizzleILi1ELi4ELi3EEENS4_18smem_ptr_flag_bitsILi16EEENSU_INS5_IJNSA_ILi8EEESH_EEENS5_IJSH_SB_EEEEEEEvNS4_8identityES13_S1D_vS1E_EENS_8epilogue10collective6detail29Sm90TmaWarpSpecializedAdapterINS1H_15DefaultEpilogueISJ_SK_SK_NS1G_6thread17LinearCombinationISJ_Li1EffLNS1L_9ScaleType4KindE0ELNS_15FloatRoundStyleE2ESJ_EENS1_15EpilogueDefaultEEEEEvvEEEEvNT_6ParamsE)
	.align		4
        /*000c*/ 	.word	index@(__assertfail)
	.align		4
        /*0010*/ 	.word	0x00000000
	.align		4
        /*0014*/ 	.word	0xfffffffe
	.align		4
        /*0018*/ 	.word	0x00000000
	.align		4
        /*001c*/ 	.word	0xfffffffd
	.align		4
        /*0020*/ 	.word	0x00000000
	.align		4
        /*0024*/ 	.word	0xfffffffc


//--------------------- .nv.constant4             --------------------------
	.section	.nv.constant4,"a",@progbits
	.align	8
	.align		8
.nv.constant4:
        /*0000*/ 	.dword	__assertfail
	.align		8
        /*0008*/ 	.dword	__unnamed_1
	.align		8
        /*0010*/ 	.dword	_ZN39_INTERNAL_80cc5401_4_k_cu_717a5365_46484cuda3std3__45__cpo5beginE
	.align		8
        /*0018*/ 	.dword	_ZN39_INTERNAL_80cc5401_4_k_cu_717a5365_46484cuda3std3__45__cpo3endE
	.align		8
        /*0020*/ 	.dword	_ZN39_INTERNAL_80cc5401_4_k_cu_717a5365_46484cuda3std3__45__cpo6cbeginE
	.align		8
        /*0028*/ 	.dword	_ZN39_INTERNAL_80cc5401_4_k_cu_717a5365_46484cuda3std3__45__cpo4cendE
	.align		8
        /*0030*/ 	.dword	_ZN39_INTERNAL_80cc5401_4_k_cu_717a5365_46484cuda3std3__441_GLOBAL__N__80cc5401_4_k_cu_717a5365_46486ignoreE
	.align		8
        /*0038*/ 	.dword	_ZN39_INTERNAL_80cc5401_4_k_cu_717a5365_46484cuda3std3__419piecewise_constructE
	.align		8
        /*0040*/ 	.dword	_ZN39_INTERNAL_80cc5401_4_k_cu_717a5365_46484cuda3std3__48in_placeE
	.align		8
        /*0048*/ 	.dword	_ZN39_INTERNAL_80cc5401_4_k_cu_717a5365_46484cuda3std6ranges3__45__cpo4swapE
	.align		8
        /*0050*/ 	.dword	_ZN39_INTERNAL_80cc5401_4_k_cu_717a5365_46484cuda3std6ranges3__45__cpo9iter_moveE
	.align		8
        /*0058*/ 	.dword	_ZN39_INTERNAL_80cc5401_4_k_cu_717a5365_46484cute7productE
	.align		8
        /*0060*/ 	.dword	_ZN39_INTERNAL_80cc5401_4_k_cu_717a5365_46484cute1_E
	.align		8
        /*0068*/ 	.dword	$str$22
	.align		8
        /*0070*/ 	.dword	$str$23


//--------------------- .text._ZN7cutlass13device_kernelINS_4gemm6kernel13GemmUniversalIN4cute5tupleIJiiiiEEENS1_10collective13CollectiveMmaINS1_34MainloopSm90TmaGmmaWarpSpecializedILi12ENS5_IJNS4_1CILi1EEESB_SB_EEENS1_35KernelTmaWarpSpecializedCooperativeEEENS5_IJNSA_ILi192EEENSA_ILi384EEENSA_ILi16EEEEEENS_6half_tENS5_IJlSB_lEEESJ_SK_NS4_8TiledMMAINS4_8MMA_AtomIJNS4_4SM904GMMA26MMA_64x192x16_F32F16F16_SSILNSO_5MajorE0ELSQ_0ELNSO_7ScaleInE1ELSR_1EEEEEENS4_6LayoutINS5_IJNSA_ILi2EEESB_SB_EEENS5_IJSB_NSA_ILi0EEESX_EEEEENS5_IJNS4_10UnderscoreES10_S10_EEEEENS4_13SM90_TMA_LOADENS4_14ComposedLayoutINS4_7SwizzleILi1ELi4ELi3EEENS4_18smem_ptr_flag_bitsILi16EEENSU_INS5_IJNSA_ILi8EEESH_EEENS5_IJSH_SB_EEEEEEEvNS4_8identityES13_S1D_vS1E_EENS_8epilogue10collective6detail29Sm90TmaWarpSpecializedAdapterINS1H_15DefaultEpilogueISJ_SK_SK_NS1G_6thread17LinearCombinationISJ_Li1EffLNS1L_9ScaleType4KindE0ELNS_15FloatRoundStyleE2ESJ_EENS1_15EpilogueDefaultEEEEEvvEEEEvNT_6ParamsE --------------------------
	.section	.text._ZN7cutlass13device_kernelINS_4gemm6kernel13GemmUniversalIN4cute5tupleIJiiiiEEENS1_10collective13CollectiveMmaINS1_34MainloopSm90TmaGmmaWarpSpecializedILi12ENS5_IJNS4_1CILi1EEESB_SB_EEENS1_35KernelTmaWarpSpecializedCooperativeEEENS5_IJNSA_ILi192EEENSA_ILi384EEENSA_ILi16EEEEEENS_6half_tENS5_IJlSB_lEEESJ_SK_NS4_8TiledMMAINS4_8MMA_AtomIJNS4_4SM904GMMA26MMA_64x192x16_F32F16F16_SSILNSO_5MajorE0ELSQ_0ELNSO_7ScaleInE1ELSR_1EEEEEENS4_6LayoutINS5_IJNSA_ILi2EEESB_SB_EEENS5_IJSB_NSA_ILi0EEESX_EEEEENS5_IJNS4_10UnderscoreES10_S10_EEEEENS4_13SM90_TMA_LOADENS4_14ComposedLayoutINS4_7SwizzleILi1ELi4ELi3EEENS4_18smem_ptr_flag_bitsILi16EEENSU_INS5_IJNSA_ILi8EEESH_EEENS5_IJSH_SB_EEEEEEEvNS4_8identityES13_S1D_vS1E_EENS_8epilogue10collective6detail29Sm90TmaWarpSpecializedAdapterINS1H_15DefaultEpilogueISJ_SK_SK_NS1G_6thread17LinearCombinationISJ_Li1EffLNS1L_9ScaleType4KindE0ELNS_15FloatRoundStyleE2ESJ_EENS1_15EpilogueDefaultEEEEEvvEEEEvNT_6ParamsE,"ax",@progbits
	.align	128
.text._ZN7cutlass13device_kernelINS_4gemm6kernel13GemmUniversalIN4cute5tupleIJiiiiEEENS1_10collective13CollectiveMmaINS1_34MainloopSm90TmaGmmaWarpSpecializedILi12ENS5_IJNS4_1CILi1EEESB_SB_EEENS1_35KernelTmaWarpSpecializedCooperativeEEENS5_IJNSA_ILi192EEENSA_ILi384EEENSA_ILi16EEEEEENS_6half_tENS5_IJlSB_lEEESJ_SK_NS4_8TiledMMAINS4_8MMA_AtomIJNS4_4SM904GMMA26MMA_64x192x16_F32F16F16_SSILNSO_5MajorE0ELSQ_0ELNSO_7ScaleInE1ELSR_1EEEEEENS4_6LayoutINS5_IJNSA_ILi2EEESB_SB_EEENS5_IJSB_NSA_ILi0EEESX_EEEEENS5_IJNS4_10UnderscoreES10_S10_EEEEENS4_13SM90_TMA_LOADENS4_14ComposedLayoutINS4_7SwizzleILi1ELi4ELi3EEENS4_18smem_ptr_flag_bitsILi16EEENSU_INS5_IJNSA_ILi8EEESH_EEENS5_IJSH_SB_EEEEEEEvNS4_8identityES13_S1D_vS1E_EENS_8epilogue10collective6detail29Sm90TmaWarpSpecializedAdapterINS1H_15DefaultEpilogueISJ_SK_SK_NS1G_6thread17LinearCombinationISJ_Li1EffLNS1L_9ScaleType4KindE0ELNS_15FloatRoundStyleE2ESJ_EENS1_15EpilogueDefaultEEEEEvvEEEEvNT_6ParamsE:
        .type           _ZN7cutlass13device_kernelINS_4gemm6kernel13GemmUniversalIN4cute5tupleIJiiiiEEENS1_10collective13CollectiveMmaINS1_34MainloopSm90TmaGmmaWarpSpecializedILi12ENS5_IJNS4_1CILi1EEESB_SB_EEENS1_35KernelTmaWarpSpecializedCooperativeEEENS5_IJNSA_ILi192EEENSA_ILi384EEENSA_ILi16EEEEEENS_6half_tENS5_IJlSB_lEEESJ_SK_NS4_8TiledMMAINS4_8MMA_AtomIJNS4_4SM904GMMA26MMA_64x192x16_F32F16F16_SSILNSO_5MajorE0ELSQ_0ELNSO_7ScaleInE1ELSR_1EEEEEENS4_6LayoutINS5_IJNSA_ILi2EEESB_SB_EEENS5_IJSB_NSA_ILi0EEESX_EEEEENS5_IJNS4_10UnderscoreES10_S10_EEEEENS4_13SM90_TMA_LOADENS4_14ComposedLayoutINS4_7SwizzleILi1ELi4ELi3EEENS4_18smem_ptr_flag_bitsILi16EEENSU_INS5_IJNSA_ILi8EEESH_EEENS5_IJSH_SB_EEEEEEEvNS4_8identityES13_S1D_vS1E_EENS_8epilogue10collective6detail29Sm90TmaWarpSpecializedAdapterINS1H_15DefaultEpilogueISJ_SK_SK_NS1G_6thread17LinearCombinationISJ_Li1EffLNS1L_9ScaleType4KindE0ELNS_15FloatRoundStyleE2ESJ_EENS1_15EpilogueDefaultEEEEEvvEEEEvNT_6ParamsE,@function
        .size           _ZN7cutlass13device_kernelINS_4gemm6kernel13GemmUniversalIN4cute5tupleIJiiiiEEENS1_10collective13CollectiveMmaINS1_34MainloopSm90TmaGmmaWarpSpecializedILi12ENS5_IJNS4_1CILi1EEESB_SB_EEENS1_35KernelTmaWarpSpecializedCooperativeEEENS5_IJNSA_ILi192EEENSA_ILi384EEENSA_ILi16EEEEEENS_6half_tENS5_IJlSB_lEEESJ_SK_NS4_8TiledMMAINS4_8MMA_AtomIJNS4_4SM904GMMA26MMA_64x192x16_F32F16F16_SSILNSO_5MajorE0ELSQ_0ELNSO_7ScaleInE1ELSR_1EEEEEENS4_6LayoutINS5_IJNSA_ILi2EEESB_SB_EEENS5_IJSB_NSA_ILi0EEESX_EEEEENS5_IJNS4_10UnderscoreES10_S10_EEEEENS4_13SM90_TMA_LOADENS4_14ComposedLayoutINS4_7SwizzleILi1ELi4ELi3EEENS4_18smem_ptr_flag_bitsILi16EEENSU_INS5_IJNSA_ILi8EEESH_EEENS5_IJSH_SB_EEEEEEEvNS4_8identityES13_S1D_vS1E_EENS_8epilogue10collective6detail29Sm90TmaWarpSpecializedAdapterINS1H_15DefaultEpilogueISJ_SK_SK_NS1G_6thread17LinearCombinationISJ_Li1EffLNS1L_9ScaleType4KindE0ELNS_15FloatRoundStyleE2ESJ_EENS1_15EpilogueDefaultEEEEEvvEEEEvNT_6ParamsE,(.L_x_849 - _ZN7cutlass13device_kernelINS_4gemm6kernel13GemmUniversalIN4cute5tupleIJiiiiEEENS1_10collective13CollectiveMmaINS1_34MainloopSm90TmaGmmaWarpSpecializedILi12ENS5_IJNS4_1CILi1EEESB_SB_EEENS1_35KernelTmaWarpSpecializedCooperativeEEENS5_IJNSA_ILi192EEENSA_ILi384EEENSA_ILi16EEEEEENS_6half_tENS5_IJlSB_lEEESJ_SK_NS4_8TiledMMAINS4_8MMA_AtomIJNS4_4SM904GMMA26MMA_64x192x16_F32F16F16_SSILNSO_5MajorE0ELSQ_0ELNSO_7ScaleInE1ELSR_1EEEEEENS4_6LayoutINS5_IJNSA_ILi2EEESB_SB_EEENS5_IJSB_NSA_ILi0EEESX_EEEEENS5_IJNS4_10UnderscoreES10_S10_EEEEENS4_13SM90_TMA_LOADENS4_14ComposedLayoutINS4_7SwizzleILi1ELi4ELi3EEENS4_18smem_ptr_flag_bitsILi16EEENSU_INS5_IJNSA_ILi8EEESH_EEENS5_IJSH_SB_EEEEEEEvNS4_8identityES13_S1D_vS1E_EENS_8epilogue10collective6detail29Sm90TmaWarpSpecializedAdapterINS1H_15DefaultEpilogueISJ_SK_SK_NS1G_6thread17LinearCombinationISJ_Li1EffLNS1L_9ScaleType4KindE0ELNS_15FloatRoundStyleE2ESJ_EENS1_15EpilogueDefaultEEEEEvvEEEEvNT_6ParamsE)
        .other          _ZN7cutlass13device_kernelINS_4gemm6kernel13GemmUniversalIN4cute5tupleIJiiiiEEENS1_10collective13CollectiveMmaINS1_34MainloopSm90TmaGmmaWarpSpecializedILi12ENS5_IJNS4_1CILi1EEESB_SB_EEENS1_35KernelTmaWarpSpecializedCooperativeEEENS5_IJNSA_ILi192EEENSA_ILi384EEENSA_ILi16EEEEEENS_6half_tENS5_IJlSB_lEEESJ_SK_NS4_8TiledMMAINS4_8MMA_AtomIJNS4_4SM904GMMA26MMA_64x192x16_F32F16F16_SSILNSO_5MajorE0ELSQ_0ELNSO_7ScaleInE1ELSR_1EEEEEENS4_6LayoutINS5_IJNSA_ILi2EEESB_SB_EEENS5_IJSB_NSA_ILi0EEESX_EEEEENS5_IJNS4_10UnderscoreES10_S10_EEEEENS4_13SM90_TMA_LOADENS4_14ComposedLayoutINS4_7SwizzleILi1ELi4ELi3EEENS4_18smem_ptr_flag_bitsILi16EEENSU_INS5_IJNSA_ILi8EEESH_EEENS5_IJSH_SB_EEEEEEEvNS4_8identityES13_S1D_vS1E_EENS_8epilogue10collective6detail29Sm90TmaWarpSpecializedAdapterINS1H_15DefaultEpilogueISJ_SK_SK_NS1G_6thread17LinearCombinationISJ_Li1EffLNS1L_9ScaleType4KindE0ELNS_15FloatRoundStyleE2ESJ_EENS1_15EpilogueDefaultEEEEEvvEEEEvNT_6ParamsE,@"STO_CUDA_ENTRY STV_DEFAULT"
_ZN7cutlass13device_kernelINS_4gemm6kernel13GemmUniversalIN4cute5tupleIJiiiiEEENS1_10collective13CollectiveMmaINS1_34MainloopSm90TmaGmmaWarpSpecializedILi12ENS5_IJNS4_1CILi1EEESB_SB_EEENS1_35KernelTmaWarpSpecializedCooperativeEEENS5_IJNSA_ILi192EEENSA_ILi384EEENSA_ILi16EEEEEENS_6half_tENS5_IJlSB_lEEESJ_SK_NS4_8TiledMMAINS4_8MMA_AtomIJNS4_4SM904GMMA26MMA_64x192x16_F32F16F16_SSILNSO_5MajorE0ELSQ_0ELNSO_7ScaleInE1ELSR_1EEEEEENS4_6LayoutINS5_IJNSA_ILi2EEESB_SB_EEENS5_IJSB_NSA_ILi0EEESX_EEEEENS5_IJNS4_10UnderscoreES10_S10_EEEEENS4_13SM90_TMA_LOADENS4_14ComposedLayoutINS4_7SwizzleILi1ELi4ELi3EEENS4_18smem_ptr_flag_bitsILi16EEENSU_INS5_IJNSA_ILi8EEESH_EEENS5_IJSH_SB_EEEEEEEvNS4_8identityES13_S1D_vS1E_EENS_8epilogue10collective6detail29Sm90TmaWarpSpecializedAdapterINS1H_15DefaultEpilogueISJ_SK_SK_NS1G_6thread17LinearCombinationISJ_Li1EffLNS1L_9ScaleType4KindE0ELNS_15FloatRoundStyleE2ESJ_EENS1_15EpilogueDefaultEEEEEvvEEEEvNT_6ParamsE:
[----:B------:R-:W0:Y:S02]  /*0000*/  LDC R1, c[0x0][0x28] ;  /* 0x00000a00ff017b82 */ /* 0x000e240000000800 */
[----:B0-----:R-:W-:Y:S01]  /*0010*/  VIADD R1, R1, 0xfffffa40 ;  /* 0xfffffa4001017836 */ /* 0x001fe20000000000 */
[----:B------:R-:W0:Y:S01]  /*0020*/  S2R R3, SR_TID.X ;  /* 0x0000000000037919 */ /* 0x000e220000002100 */
[----:B------:R-:W-:Y:S01]  /*0030*/  ELECT P0, URZ, PT ;  /* 0x00000000003f782f */ /* 0x000fe20003800000 */
[----:B------:R-:W-:Y:S01]  /*0040*/  BSSY B0, `(.L_x_0) ;  /* 0x000000f000007945 */ /* 0x000fe20003800000 */
[--C-:B0-----:R-:W-:Y:S02]  /*0050*/  SHF.R.U32.HI R0, RZ, 0x5, R3.reuse ;  /* 0x00000005ff007819 */ /* 0x101fe40000011603 */
[----:B------:R-:W-:-:S03]  /*0060*/  SHF.R.U32.HI R3, RZ, 0x7, R3 ;  /* 0x00000007ff037819 */ /* 0x000fc60000011603 */
[----:B------:R-:W0:Y:S04]  /*0070*/  SHFL.IDX PT, R2, R0, RZ, 0x1f ;  /* 0x00001fff00027589 */ /* 0x000e2800000e0000 */
[----:B------:R1:W2:Y:S01]  /*0080*/  SHFL.IDX PT, R5, R3, RZ, 0x1f ;  /* 0x00001fff03057589 */ /* 0x0002a200000e0000 */
[----:B0-----:R-:W-:-:S13]  /*0090*/  ISETP.NE.OR P0, PT, R2, RZ, !P0 ;  /* 0x000000ff0200720c */ /* 0x001fda0004705670 */
[----:B-12---:R-:W-:Y:S05]  /*00a0*/  @P0 BRA `(.L_x_1) ;  /* 0x0000000000200947 */ /* 0x006fea0003800000 */
[----:B------:R-:W-:Y:S02]  /*00b0*/  ULDC.64 UR4, c[0x0][0x198] ;  /* 0x0000660000047ab9 */ /* 0x000fe40000000a00 */
[----:B------:R-:W-:Y:S02]  /*00c0*/  UIADD3 UR6, UP0, UR4, 0xf0, URZ ;  /* 0x000000f004067890 */ /* 0x000fe4000ff1e03f */
[----:B------:R-:W-:Y:S02]  /*00d0*/  UIADD3 UR4, UP1, UR4, 0x1f0, URZ ;  /* 0x000001f004047890 */ /* 0x000fe4000ff3e03f */
[----:B------:R-:W-:Y:S02]  /*00e0*/  UIADD3.X UR7, URZ, UR5, URZ, UP0, !UPT ;  /* 0x000000053f077290 */ /* 0x000fe400087fe43f */
[----:B------:R-:W-:-:S07]  /*00f0*/  UIADD3.X UR5, URZ, UR5, URZ, UP1, !UPT ;  /* 0x000000053f057290 */ /* 0x000fce0008ffe43f */
[----:B------:R0:W-:Y:S02]  /*0100*/  UTMACCTL.PF [UR6] ;  /* 0x00000000060079b9 */ /* 0x0001e40008040000 */
[----:B------:R0:W-:Y:S02]  /*0110*/  UTMACCTL.PF [UR4] ;  /* 0x00000000040079b9 */ /* 0x0001e40008040000 */
[----:B0-----:R-:W-:Y:S01]  /*0120*/  NOP ;  /* 0x0000000000007918 */ /* 0x001fe20000000000 */
.L_x_1:
[----:B------:R-:W-:Y:S05]  /*0130*/  BSYNC B0 ;  /* 0x0000000000007941 */ /* 0x000fea0003800000 */
.L_x_0:
[----:B------:R-:W0:Y:S02]  /*0140*/  SHFL.IDX PT, R3, R0, RZ, 0x1f ;  /* 0x00001fff00037589 */ /* 0x000e2400000e0000 */
[----:B0-----:R-:W-:-:S13]  /*0150*/  ISETP.NE.AND P0, PT, R3, RZ, PT ;  /* 0x000000ff0300720c */ /* 0x001fda0003f05270 */
[----:B------:R-:W-:Y:S05]  /*0160*/  @P0 BRA `(.L_x_2) ;  /* 0x0000000000a40947 */ /* 0x000fea0003800000 */
[----:B------:R-:W-:Y:S01]  /*0170*/  ELECT P0, URZ, PT ;  /* 0x00000000003f782f */ /* 0x000fe20003800000 */
[----:B------:R-:W-:-:S12]  /*0180*/  BSSY B0, `(.L_x_2) ;  /* 0x0000027000007945 */ /* 0x000fd80003800000 */
[----:B------:R-:W-:Y:S05]  /*0190*/  @!P0 BRA `(.L_x_3) ;  /* 0x0000000000948947 */ /* 0x000fea0003800000 */
[----:B------:R-:W0:Y:S01]  /*01a0*/  S2UR UR8, SR_CgaCtaId ;  /* 0x00000000000879c3 */ /* 0x000e220000008800 */
[----:B------:R-:W-:Y:S01]  /*01b0*/  UMOV UR4, 0x400 ;  /* 0x0000040000047882 */ /* 0x000fe20000000000 */
[----:B------:R-:W-:Y:S01]  /*01c0*/  UMOV UR5, 0x1 ;  /* 0x0000000100057882 */ /* 0x000fe20000000000 */
[----:B------:R-:W-:Y:S02]  /*01d0*/  UMOV UR6, 0x100 ;  /* 0x0000010000067882 */ /* 0x000fe40000000000 */
[----:B------:R-:W-:-:S04]  /*01e0*/  UIADD3 UR6, -UR6, 0x100000, URZ ;  /* 0x0010000006067890 */ /* 0x000fc8000fffe13f */
[----:B------:R-:W-:Y:S02]  /*01f0*/  USHF.L.U32 UR7, UR6, 0xb, URZ ;  /* 0x0000000b06077899 */ /* 0x000fe4000800063f */
[----:B------:R-:W-:Y:S02]  /*0200*/  USHF.L.U32 UR6, UR6, 0x1, URZ ;  /* 0x0000000106067899 */ /* 0x000fe4000800063f */
[----:B0-----:R-:W-:Y:S02]  /*0210*/  ULEA UR8, UR8, UR4, 0x18 ;  /* 0x0000000408087291 */ /* 0x001fe4000f8ec03f */
[----:B------:R-:W-:-:S04]  /*0220*/  UIADD3 UR4, -UR5, 0x100000, URZ ;  /* 0x0010000005047890 */ /* 0x000fc8000fffe13f */
[----:B------:R-:W-:Y:S02]  /*0230*/  USHF.L.U32 UR5, UR4, 0xb, URZ ;  /* 0x0000000b04057899 */ /* 0x000fe4000800063f */
[----:B------:R-:W-:Y:S01]  /*0240*/  USHF.L.U32 UR4, UR4, 0x1, URZ ;  /* 0x0000000104047899 */ /* 0x000fe2000800063f */
[----:B------:R-:W0:Y:S11]  /*0250*/  FENCE.VIEW.ASYNC.S ;  /* 0x00000000000073c6 */ /* 0x000e360000000000 */
[----:B0-----:R0:W1:Y:S01]  /*0260*/  SYNCS.EXCH.64 URZ, [UR8], UR4 ;  /* 0x00000004083f75b2 */ /* 0x0010620008000100 */
[----:B------:R0:W2:Y:S01]  /*0270*/  SYNCS.EXCH.64 URZ, [UR8+0x60], UR6 ;  /* 0x00006006083f75b2 */ /* 0x0000a20008000100 */
[----:B------:R0:W3:Y:S01]  /*0280*/  SYNCS.EXCH.64 URZ, [UR8+0x8], UR4 ;  /* 0x00000804083f75b2 */ /* 0x0000e20008000100 */
[----:B------:R0:W4:Y:S01]  /*0290*/  SYNCS.EXCH.64 URZ, [UR8+0x68], UR6 ;  /* 0x00006806083f75b2 */ /* 0x0001220008000100 */
[----:B------:R0:W0:Y:S01]  /*02a0*/  SYNCS.EXCH.64 URZ, [UR8+0x10], UR4 ;  /* 0x00001004083f75b2 */ /* 0x0000220008000100 */
        /* <DEDUP_REMOVED lines=19> */
[----:B-1----:R-:W-:Y:S01]  /*03e0*/  NOP ;  /* 0x0000000000007918 */ /* 0x002fe20000000000 */
.L_x_3:
[----:B0-----:R-:W-:Y:S05]  /*03f0*/  BSYNC B0 ;  /* 0x0000000000007941 */ /* 0x001fea0003800000 */
.L_x_2:
[----:B------:R-:W0:Y:S01]  /*0400*/  SHFL.IDX PT, R0, R0, RZ, 0x1f ;  /* 0x00001fff00007589 */ /* 0x000e2200000e0000 */
[----:B------:R-:W1:Y:S01]  /*0410*/  LDC R3, c[0x0][0x65c] ;  /* 0x00019700ff037b82 */ /* 0x000e620000000800 */
[----:B------:R-:W-:Y:S02]  /*0420*/  ELECT P0, URZ, PT ;  /* 0x00000000003f782f */ /* 0x000fe40003800000 */
[C---:B------:R-:W-:Y:S01]  /*0430*/  ISETP.NE.AND P2, PT, R5.reuse, RZ, PT ;  /* 0x000000ff0500720c */ /* 0x040fe20003f45270 */
[----:B------:R-:W5:Y:S01]  /*0440*/  S2R R6, SR_CTAID.Y ;  /* 0x0000000000067919 */ /* 0x000f620000002600 */
[----:B------:R-:W-:Y:S01]  /*0450*/  UMOV UR4, 0x20 ;  /* 0x0000002000047882 */ /* 0x000fe20000000000 */
[----:B------:R-:W-:Y:S01]  /*0460*/  VIADD R10, R5, 0xffffffff ;  /* 0xffffffff050a7836 */ /* 0x000fe20000000000 */
[----:B------:R-:W-:Y:S01]  /*0470*/  NOP ;  /* 0x0000000000007918 */ /* 0x000fe20000000000 */
[----:B------:R-:W2:Y:S01]  /*0480*/  S2R R4, SR_CTAID.X ;  /* 0x0000000000047919 */ /* 0x000ea20000002500 */
[----:B------:R-:W-:Y:S01]  /*0490*/  NOP ;  /* 0x0000000000007918 */ /* 0x000fe20000000000 */
[----:B------:R-:W-:-:S02]  /*04a0*/  LOP3.LUT R22, R22, 0xfffff7ff, RZ, 0xc0, !PT ;  /* 0xfffff7ff16167812 */ /* 0x000fc400078ec0ff */
[----:B------:R-:W-:Y:S02]  /*04b0*/  ISETP.GE.U32.AND P1, PT, R10, 0x2, PT ;  /* 0x000000020a00780c */ /* 0x000fe40003f26070 */
[----:B0-----:R-:W-:Y:S02]  /*04c0*/  ISETP.NE.OR P0, PT, R0, RZ, !P0 ;  /* 0x000000ff0000720c */ /* 0x001fe40004705670 */
[----:B-1----:R-:W-:Y:S02]  /*04d0*/  ISETP.NE.AND P3, PT, R3, 0x1, PT ;  /* 0x000000010300780c */ /* 0x002fe40003f65270 */
[----:B------:R-:W-:-:S04]  /*04e0*/  SHF.R.S32.HI R3, RZ, 0x1f, R2 ;  /* 0x0000001fff037819 */ /* 0x000fc80000011402 */
[----:B------:R-:W-:-:S04]  /*04f0*/  LEA.HI R3, R3, R2, RZ, 0x2 ;  /* 0x0000000203037211 */ /* 0x000fc800078f10ff */
[----:B------:R-:W-:Y:S01]  /*0500*/  LOP3.LUT R3, R3, 0xfffffffc, RZ, 0xc0, !PT ;  /* 0xfffffffc03037812 */ /* 0x000fe200078ec0ff */
[----:B------:R-:W-:Y:S01]  /*0510*/  VOTEU.ALL UP0, P0 ;  /* 0x00000000003f7886 */ /* 0x000fe20000000000 */
[----:B------:R-:W-:Y:S01]  /*0520*/  VOTEU.ALL UP1, P0 ;  /* 0x00000000003f7886 */ /* 0x000fe20000020000 */
[----:B------:R-:W2:Y:S01]  /*0530*/  @P3 LDC R9, c[0x0][0x10] ;  /* 0x00000400ff093b82 */ /* 0x000ea20000000800 */
[----:B------:R-:W-:Y:S01]  /*0540*/  @P3 IMAD.MOV.U32 R11, RZ, RZ, RZ ;  /* 0x000000ffff0b3224 */ /* 0x000fe200078e00ff */
[----:B------:R-:W-:Y:S01]  /*0550*/  @P3 LOP3.LUT R22, R22, 0x800, RZ, 0xfc, !PT ;  /* 0x0000080016163812 */ /* 0x000fe200078efcff */
[----:B------:R-:W-:Y:S01]  /*0560*/  IMAD.IADD R0, R2, 0x1, -R3 ;  /* 0x0000000102007824 */ /* 0x000fe200078e0a03 */
[----:B------:R-:W-:Y:S01]  /*0570*/  @!UP0 UMOV UR6, 0x400 ;  /* 0x0000040000068882 */ /* 0x000fe20000000000 */
[----:B------:R-:W-:-:S04]  /*0580*/  @!UP0 UIADD3 UR4, -UR4, 0x100000, URZ ;  /* 0x0010000004048890 */ /* 0x000fc8000fffe13f */
[----:B------:R-:W-:Y:S02]  /*0590*/  @!UP0 USHF.L.U32 UR5, UR4, 0xb, URZ ;  /* 0x0000000b04058899 */ /* 0x000fe4000800063f */
[----:B------:R-:W-:Y:S01]  /*05a0*/  @!UP0 USHF.L.U32 UR4, UR4, 0x1, URZ ;  /* 0x0000000104048899 */ /* 0x000fe2000800063f */
[----:B-----5:R-:W-:Y:S01]  /*05b0*/  @P3 IMAD.MOV.U32 R2, RZ, RZ, R6 ;  /* 0x000000ffff023224 */ /* 0x020fe200078e0006 */
[----:B------:R-:W0:Y:S01]  /*05c0*/  @!UP0 S2UR UR7, SR_CgaCtaId ;  /* 0x00000000000789c3 */ /* 0x000e220000008800 */
[----:B------:R-:W-:-:S07]  /*05d0*/  @P3 IMAD.MOV.U32 R3, RZ, RZ, RZ ;  /* 0x000000ffff033224 */ /* 0x000fce00078e00ff */
[----:B------:R-:W1:Y:S01]  /*05e0*/  @!P3 LDC R7, c[0x0][0xc] ;  /* 0x00000300ff07bb82 */ /* 0x000e620000000800 */
[----:B--2---:R-:W-:-:S04]  /*05f0*/  @P3 IMAD.WIDE.U32 R8, R4, R9, R2 ;  /* 0x0000000904083225 */ /* 0x004fc800078e0002 */
[----:B------:R-:W-:Y:S02]  /*0600*/  @P3 IMAD.MOV.U32 R12, RZ, RZ, R8 ;  /* 0x000000ffff0c3224 */ /* 0x000fe400078e0008 */
[----:B------:R-:W-:Y:S01]  /*0610*/  @P3 IMAD.IADD R20, R9, 0x1, R11 ;  /* 0x0000000109143824 */ /* 0x000fe200078e020b */
[----:B0-----:R-:W-:Y:S01]  /*0620*/  @!UP0 ULEA UR6, UR7, UR6, 0x18 ;  /* 0x0000000607068291 */ /* 0x001fe2000f8ec03f */
[----:B------:R-:W-:Y:S01]  /*0630*/  VOTEU.ALL UP0, P0 ;  /* 0x00000000003f7886 */ /* 0x000fe20000000000 */
[----:B------:R-:W-:-:S04]  /*0640*/  ISETP.NE.AND P0, PT, R0, 0x3, PT ;  /* 0x000000030000780c */ /* 0x000fc80003f05270 */
[----:B------:R-:W-:-:S04]  /*0650*/  ISETP.EQ.OR P0, PT, R0, RZ, !P0 ;  /* 0x000000ff0000720c */ /* 0x000fc80004702670 */
[----:B------:R-:W-:Y:S01]  /*0660*/  ISETP.EQ.AND P0, PT, R5, RZ, P0 ;  /* 0x000000ff0500720c */ /* 0x000fe20000702270 */
[----:B------:R-:W-:Y:S01]  /*0670*/  IMAD.MOV.U32 R5, RZ, RZ, RZ ;  /* 0x000000ffff057224 */ /* 0x000fe200078e00ff */
[----:B------:R-:W0:Y:S02]  /*0680*/  FENCE.VIEW.ASYNC.S ;  /* 0x00000000000073c6 */ /* 0x000e240000000000 */
[----:B0-----:R0:W3:Y:S01]  /*0690*/  @!UP0 SYNCS.EXCH.64 URZ, [UR6+0xd0], UR4 ;  /* 0x0000d004063f85b2 */ /* 0x0010e20008000100 */
[----:B-1----:R-:W-:Y:S01]  /*06a0*/  @!P3 IMAD.WIDE.U32 R2, R7, R6, R4 ;  /* 0x000000060702b225 */ /* 0x002fe200078e0004 */
[----:B------:R-:W-:-:S03]  /*06b0*/  SEL R7, RZ, 0x1, !P0 ;  /* 0x00000001ff077807 */ /* 0x000fc60004000000 */
[----:B------:R-:W-:Y:S01]  /*06c0*/  @!P3 IMAD.MOV.U32 R12, RZ, RZ, R2 ;  /* 0x000000ffff0cb224 */ /* 0x000fe200078e0002 */
[----:B------:R-:W-:Y:S01]  /*06d0*/  SEL R2, R7, 0x2, P1 ;  /* 0x0000000207027807 */ /* 0x000fe20000800000 */
[----:B------:R-:W-:-:S03]  /*06e0*/  @!P3 IMAD.MOV.U32 R20, RZ, RZ, R3 ;  /* 0x000000ffff14b224 */ /* 0x000fc600078e0003 */
[----:B------:R0:W-:Y:S04]  /*06f0*/  STL [R1+0x308], R12 ;  /* 0x0003080c01007387 */ /* 0x0001e80000100800 */
[----:B------:R0:W-:Y:S01]  /*0700*/  STL [R1+0x304], R20 ;  /* 0x0003041401007387 */ /* 0x0001e20000100800 */
[----:B------:R0:W3:Y:S01]  /*0710*/  @!UP1 SYNCS.EXCH.64 URZ, [UR6+0xd8], UR4 ;  /* 0x0000d804063f95b2 */ /* 0x0000e20008000100 */
[----:B------:R-:W-:Y:S02]  /*0720*/  NOP ;  /* 0x0000000000007918 */ /* 0x000fe40000000000 */
[----:B------:R0:W-:Y:S01]  /*0730*/  STL [R1+0x300], R2 ;  /* 0x0003000201007387 */ /* 0x0001e20000100800 */
[----:B---34-:R-:W-:Y:S06]  /*0740*/  BAR.SYNC.DEFER_BLOCKING 0x0 ;  /* 0x0000000000007b1d */ /* 0x018fec0000010000 */
[----:B------:R-:W-:Y:S05]  /*0750*/  @!P2 BRA `(.L_x_4) ;  /* 0x000001d400b8a947 */ /* 0x000fea0003800000 */
[----:B------:R-:W-:-:S13]  /*0760*/  ISETP.GT.U32.AND P0, PT, R10, 0x1, PT ;  /* 0x000000010a00780c */ /* 0x000fda0003f04070 */
[----:B0-----:R-:W-:Y:S05]  /*0770*/  @P0 EXIT ;  /* 0x000000000000094d */ /* 0x001fea0003800000 */
[----:B------:R-:W-:Y:S01]  /*0780*/  ULDC.64 UR4, c[0x0][0x650] ;  /* 0x0001940000047ab9 */ /* 0x000fe20000000a00 */
[----:B------:R-:W-:Y:S01]  /*0790*/  PRMT R0, RZ, 0x7610, R0 ;  /* 0x00007610ff007816 */ /* 0x000fe20000000000 */
[----:B------:R-:W-:Y:S01]  /*07a0*/  IMAD.MOV.U32 R18, RZ, RZ, -0x1 ;  /* 0xffffffffff127424 */ /* 0x000fe200078e00ff */
[----:B------:R-:W-:Y:S01]  /*07b0*/  ISETP.GE.U32.AND P0, PT, R12, UR4, PT ;  /* 0x000000040c007c0c */ /* 0x000fe2000bf06070 */
[----:B------:R-:W-:Y:S02]  /*07c0*/  IMAD.MOV.U32 R19, RZ, RZ, -0x1 ;  /* 0xffffffffff137424 */ /* 0x000fe400078e00ff */
[----:B------:R-:W-:Y:S01]  /*07d0*/  IMAD.MOV.U32 R23, RZ, RZ, -0x1 ;  /* 0xffffffffff177424 */ /* 0x000fe200078e00ff */
[----:B------:R-:W-:-:S13]  /*07e0*/  ISETP.GE.U32.AND.EX P0, PT, R20, UR5, PT, P0 ;  /* 0x0000000514007c0c */ /* 0x000fda000bf06100 */
[----:B------:R-:W-:Y:S05]  /*07f0*/  @P0 BRA `(.L_x_5) ;  /* 0x0000000400600947 */ /* 0x000fea0003800000 */
[----:B------:R-:W0:Y:S01]  /*0800*/  LDC.64 R14, c[0x0][0x628] ;  /* 0x00018a00ff0e7b82 */ /* 0x000e220000000a00 */
[----:B------:R-:W-:Y:S02]  /*0810*/  IMAD.MOV.U32 R2, RZ, RZ, R12 ;  /* 0x000000ffff027224 */ /* 0x000fe400078e000c */
[----:B------:R-:W-:-:S05]  /*0820*/  IMAD.MOV.U32 R3, RZ, RZ, R20 ;  /* 0x000000ffff037224 */ /* 0x000fca00078e0014 */
[----:B------:R-:W1:Y:S08]  /*0830*/  LDC R0, c[0x0][0x630] ;  /* 0x00018c00ff007b82 */ /* 0x000e700000000800 */
[----:B------:R-:W2:Y:S01]  /*0840*/  LDC.64 R16, c[0x0][0x620] ;  /* 0x00018800ff107b82 */ /* 0x000ea20000000a00 */
[----:B0-----:R-:W-:-:S04]  /*0850*/  ISETP.NE.U32.AND P0, PT, R14, RZ, PT ;  /* 0x000000ff0e00720c */ /* 0x001fc80003f05070 */
[----:B------:R-:W-:-:S13]  /*0860*/  ISETP.NE.AND.EX P0, PT, R15, RZ, PT, P0 ;  /* 0x000000ff0f00720c */ /* 0x000fda0003f05300 */
[----:B-12---:R-:W-:Y:S05]  /*0870*/  @!P0 BRA `(.L_x_6) ;  /* 0x0000000000288947 */ /* 0x006fea0003800000 */
[----:B------:R-:W0:Y:S02]  /*0880*/  LDC R7, c[0x0][0x634] ;  /* 0x00018d00ff077b82 */ /* 0x000e240000000800 */
[----:B0-----:R-:W-:-:S05]  /*0890*/  IADD3 R7, P0, R12, R7, RZ ;  /* 0x000000070c077210 */ /* 0x001fca0007f1e0ff */
[----:B------:R-:W-:-:S04]  /*08a0*/  IMAD.X R13, RZ, RZ, R20, P0 ;  /* 0x000000ffff0d7224 */ /* 0x000fc800000e0614 */
[----:B------:R-:W-:-:S04]  /*08b0*/  IMAD.WIDE.U32 R2, R13, R14, RZ ;  /* 0x0000000e0d027225 */ /* 0x000fc800078e00ff */
[----:B------:R-:W-:-:S04]  /*08c0*/  IMAD.WIDE.U32 R8, P0, R7, R15, R2 ;  /* 0x0000000f07087225 */ /* 0x000fc80007800002 */
[----:B------:R-:W-:-:S04]  /*08d0*/  IMAD.WIDE.U32 R2, R7, R14, RZ ;  /* 0x0000000e07027225 */ /* 0x000fc800078e00ff */
[----:B------:R-:W-:Y:S01]  /*08e0*/  IMAD.X R11, RZ, RZ, RZ, P0 ;  /* 0x000000ffff0b7224 */ /* 0x000fe200000e06ff */
[----:B------:R-:W-:Y:S01]  /*08f0*/  IADD3 RZ, P0, R3, R8, RZ ;  /* 0x0000000803ff7210 */ /* 0x000fe20007f1e0ff */
[----:B------:R-:W-:-:S04]  /*0900*/  IMAD.MOV.U32 R10, RZ, RZ, R9 ;  /* 0x000000ffff0a7224 */ /* 0x000fc800078e0009 */
[----:B------:R-:W-:-:S08]  /*0910*/  IMAD.WIDE.U32.X R2, R13, R15, R10, P0 ;  /* 0x0000000f0d027225 */ /* 0x000fd000000e040a */
.L_x_6:
[-CC-:B------:R-:W-:Y:S01]  /*0920*/  SHF.R.U64 R23, R2, R0.reuse, R3.reuse ;  /* 0x0000000002177219 */ /* 0x180fe20000001203 */
[----:B------:R-:W0:Y:S01]  /*0930*/  LDC.64 R18, c[0x0][0x640] ;  /* 0x00019000ff127b82 */ /* 0x000e220000000a00 */
[----:B------:R-:W-:Y:S01]  /*0940*/  SHF.R.U32.HI R2, RZ, R0, R3 ;  /* 0x00000000ff027219 */ /* 0x000fe20000011603 */
[----:B------:R-:W-:Y:S01]  /*0950*/  ULDC UR4, c[0x0][0x150] ;  /* 0x0000540000047ab9 */ /* 0x000fe20000000800 */
[----:B------:R-:W-:Y:S01]  /*0960*/  I2FP.F32.U32 R0, R4 ;  /* 0x0000000400007245 */ /* 0x000fe20000201000 */
[----:B------:R-:W-:Y:S01]  /*0970*/  IMAD.MOV.U32 R3, RZ, RZ, R20 ;  /* 0x000000ffff037224 */ /* 0x000fe200078e0014 */
[----:B------:R-:W-:-:S03]  /*0980*/  IADD3 R7, P0, RZ, -R23, RZ ;  /* 0x80000017ff077210 */ /* 0x000fc60007f1e0ff */
[----:B------:R-:W1:Y:S01]  /*0990*/  LDC R10, c[0x0][0x618] ;  /* 0x00018600ff0a7b82 */ /* 0x000e620000000800 */
[----:B------:R-:W-:Y:S01]  /*09a0*/  FMUL R0, R0, UR4 ;  /* 0x0000000400007c20 */ /* 0x000fe20008400000 */
[----:B------:R-:W-:Y:S01]  /*09b0*/  IMAD.X R9, RZ, RZ, ~R2, P0 ;  /* 0x000000ffff097224 */ /* 0x000fe200000e0e02 */
[----:B------:R-:W-:Y:S01]  /*09c0*/  ULDC UR4, c[0x0][0x154] ;  /* 0x0000550000047ab9 */ /* 0x000fe20000000800 */
[----:B------:R-:W-:Y:S02]  /*09d0*/  IMAD.MOV.U32 R2, RZ, RZ, R12 ;  /* 0x000000ffff027224 */ /* 0x000fe400078e000c */
[-C--:B------:R-:W-:Y:S01]  /*09e0*/  IMAD R8, R9, R16.reuse, RZ ;  /* 0x0000001009087224 */ /* 0x080fe200078e02ff */
[----:B------:R-:W2:Y:S01]  /*09f0*/  F2I.U32.TRUNC.NTZ R0, R0 ;  /* 0x0000000000007305 */ /* 0x000ea2000020f000 */
[----:B------:R-:W3:Y:S01]  /*0a00*/  LDC R5, c[0x0][0x144] ;  /* 0x00005100ff057b82 */ /* 0x000ee20000000800 */
[----:B------:R-:W-:-:S04]  /*0a10*/  IMAD.WIDE.U32 R2, R7, R16, R2 ;  /* 0x0000001007027225 */ /* 0x000fc800078e0002 */
[----:B------:R-:W-:Y:S02]  /*0a20*/  IMAD R7, R7, R17, R8 ;  /* 0x0000001107077224 */ /* 0x000fe400078e0208 */
[----:B------:R-:W-:Y:S01]  /*0a30*/  IMAD.MOV.U32 R8, RZ, RZ, 0x1 ;  /* 0x00000001ff087424 */ /* 0x000fe200078e00ff */
[----:B------:R-:W4:Y:S01]  /*0a40*/  LDC R14, c[0x0][0x608] ;  /* 0x00018200ff0e7b82 */ /* 0x000f220000000800 */
[----:B------:R-:W-:Y:S01]  /*0a50*/  IMAD.IADD R7, R3, 0x1, R7 ;  /* 0x0000000103077824 */ /* 0x000fe200078e0207 */
[----:B0-----:R-:W-:Y:S01]  /*0a60*/  ISETP.NE.U32.AND P0, PT, R18, RZ, PT ;  /* 0x000000ff1200720c */ /* 0x001fe20003f05070 */
[----:B--2---:R-:W-:-:S03]  /*0a70*/  IMAD.MOV R3, RZ, RZ, -R0 ;  /* 0x000000ffff037224 */ /* 0x004fc600078e0a00 */
[----:B------:R-:W-:Y:S02]  /*0a80*/  ISETP.NE.AND.EX P0, PT, R19, RZ, PT, P0 ;  /* 0x000000ff1300720c */ /* 0x000fe40003f05300 */
[----:B------:R-:W0:Y:S01]  /*0a90*/  LDC R9, c[0x0][0x658] ;  /* 0x00019600ff097b82 */ /* 0x000e220000000800 */
[--C-:B-1----:R-:W-:Y:S02]  /*0aa0*/  SHF.R.U64 R12, R2, R10, R7.reuse ;  /* 0x0000000a020c7219 */ /* 0x102fe40000001207 */
[----:B------:R-:W-:Y:S02]  /*0ab0*/  I2FP.F32.U32 R2, R6 ;  /* 0x0000000600027245 */ /* 0x000fe40000201000 */
[----:B------:R-:W-:-:S03]  /*0ac0*/  SHF.R.U32.HI R7, RZ, R10, R7 ;  /* 0x0000000aff077219 */ /* 0x000fc60000011607 */
[----:B------:R-:W1:Y:S01]  /*0ad0*/  LDC R13, c[0x0][0x148] ;  /* 0x00005200ff0d7b82 */ /* 0x000e620000000800 */
[----:B---3--:R-:W-:Y:S02]  /*0ae0*/  IMAD R0, R5, R3, R4 ;  /* 0x0000000305007224 */ /* 0x008fe400078e0204 */
[----:B------:R-:W-:Y:S01]  /*0af0*/  FMUL R3, R2, UR4 ;  /* 0x0000000402037c20 */ /* 0x000fe20008400000 */
[----:B------:R-:W-:-:S03]  /*0b00*/  IMAD.MOV.U32 R2, RZ, RZ, -0x1 ;  /* 0xffffffffff027424 */ /* 0x000fc600078e00ff */
[----:B------:R2:W3:Y:S01]  /*0b10*/  F2I.U32.TRUNC.NTZ R11, R3 ;  /* 0x00000003000b7305 */ /* 0x0004e2000020f000 */
[----:B------:R-:W1:Y:S01]  /*0b20*/  LDC R17, c[0x0][0x600] ;  /* 0x00018000ff117b82 */ /* 0x000e620000000800 */
[-CC-:B----4-:R-:W-:Y:S02]  /*0b30*/  SHF.R.U64 R25, R12, R14.reuse, R7.reuse ;  /* 0x0000000e0c197219 */ /* 0x190fe40000001207 */
[----:B------:R-:W-:-:S05]  /*0b40*/  SHF.R.U32.HI R4, RZ, R14, R7 ;  /* 0x0000000eff047219 */ /* 0x000fca0000011607 */
[----:B------:R-:W4:Y:S01]  /*0b50*/  LDC R16, c[0x0][0x648] ;  /* 0x00019200ff107b82 */ /* 0x000f220000000800 */
[-CC-:B0-----:R-:W-:Y:S02]  /*0b60*/  SHF.R.U64 R14, R25, R9.reuse, R4.reuse ;  /* 0x00000009190e7219 */ /* 0x181fe40000001204 */
[-C--:B------:R-:W-:Y:S02]  /*0b70*/  SHF.L.U32 R2, R2, R9.reuse, RZ ;  /* 0x0000000902027219 */ /* 0x080fe400000006ff */
[-C--:B------:R-:W-:Y:S02]  /*0b80*/  SHF.R.U32.HI R4, RZ, R9.reuse, R4 ;  /* 0x00000009ff047219 */ /* 0x080fe40000011604 */
[----:B------:R-:W-:Y:S01]  /*0b90*/  LOP3.LUT R10, RZ, R2, RZ, 0x33, !PT ;  /* 0x00000002ff0a7212 */ /* 0x000fe200078e33ff */
[----:B------:R-:W0:Y:S01]  /*0ba0*/  LDC R21, c[0x0][0x638] ;  /* 0x00018e00ff157b82 */ /* 0x000e220000000800 */
[----:B------:R-:W-:Y:S01]  /*0bb0*/  SHF.L.U32 R7, R8, R9, RZ ;  /* 0x0000000908077219 */ /* 0x000fe200000006ff */
[----:B------:R-:W-:-:S02]  /*0bc0*/  IMAD.MOV.U32 R2, RZ, RZ, R14 ;  /* 0x000000ffff027224 */ /* 0x000fc400078e000e */
[----:B--2---:R-:W-:-:S04]  /*0bd0*/  IMAD.MOV.U32 R3, RZ, RZ, R4 ;  /* 0x000000ffff037224 */ /* 0x004fc800078e0004 */
[----:B------:R-:W2:Y:S01]  /*0be0*/  LDC R20, c[0x0][0x610] ;  /* 0x00018400ff147b82 */ /* 0x000ea20000000800 */
[----:B---3--:R-:W-:Y:S05]  /*0bf0*/  @!P0 BRA `(.L_x_7) ;  /* 0x0000000000288947 */ /* 0x008fea0003800000 */
[----:B------:R-:W3:Y:S02]  /*0c00*/  LDC R9, c[0x0][0x64c] ;  /* 0x00019300ff097b82 */ /* 0x000ee40000000800 */
[----:B---3--:R-:W-:-:S05]  /*0c10*/  IADD3 R9, P0, R14, R9, RZ ;  /* 0x000000090e097210 */ /* 0x008fca0007f1e0ff */
        /* <DEDUP_REMOVED lines=8> */
.L_x_7:
[----:B----4-:R-:W-:Y:S01]  /*0ca0*/  SHF.R.U64 R2, R2, R16, R3 ;  /* 0x0000001002027219 */ /* 0x010fe20000001203 */
[----:B-1----:R-:W-:Y:S01]  /*0cb0*/  VIADD R3, R17, 0xffffffff ;  /* 0xffffffff11037836 */ /* 0x002fe20000000000 */
[----:B------:R-:W-:Y:S01]  /*0cc0*/  LOP3.LUT R10, R25, R10, RZ, 0xc0, !PT ;  /* 0x0000000a190a7212 */ /* 0x000fe200078ec0ff */
[----:B------:R-:W-:Y:S02]  /*0cd0*/  IMAD.MOV R11, RZ, RZ, -R11 ;  /* 0x000000ffff0b7224 */ /* 0x000fe400078e0a0b */
[----:B------:R-:W-:Y:S01]  /*0ce0*/  IMAD.MOV R4, RZ, RZ, -R2 ;  /* 0x000000ffff047224 */ /* 0x000fe200078e0a02 */
[----:B------:R-:W-:Y:S01]  /*0cf0*/  LOP3.LUT R3, R12, R3, RZ, 0xc0, !PT ;  /* 0x000000030c037212 */ /* 0x000fe200078ec0ff */
[----:B------:R-:W-:Y:S02]  /*0d00*/  IMAD R7, R7, R2, R10 ;  /* 0x0000000207077224 */ /* 0x000fe400078e020a */
[----:B------:R-:W-:Y:S02]  /*0d10*/  @P3 IMAD R0, R13, R11, R6 ;  /* 0x0000000b0d003224 */ /* 0x000fe400078e0206 */
[----:B0-----:R-:W-:-:S02]  /*0d20*/  IMAD R2, R4, R21, R14 ;  /* 0x0000001504027224 */ /* 0x001fc400078e020e */
[----:B--2---:R-:W-:Y:S02]  /*0d30*/  IMAD R18, R7, R20, R0 ;  /* 0x0000001407127224 */ /* 0x004fe400078e0200 */
[----:B------:R-:W-:Y:S02]  /*0d40*/  IMAD R3, R2, R17, R3 ;  /* 0x0000001102037224 */ /* 0x000fe400078e0203 */
[----:B------:R-:W-:-:S03]  /*0d50*/  IMAD.MOV.U32 R0, RZ, RZ, 0x1 ;  /* 0x00000001ff007424 */ /* 0x000fc600078e00ff */
[----:B------:R-:W-:Y:S02]  /*0d60*/  SEL R19, R3, R18, !P3 ;  /* 0x0000001203137207 */ /* 0x000fe40005800000 */
[----:B------:R-:W-:-:S07]  /*0d70*/  SEL R18, R18, R3, !P3 ;  /* 0x0000000312127207 */ /* 0x000fce0005800000 */
.L_x_5:
[----:B------:R-:W-:-:S08]  /*0d80*/  NOP ;  /* 0x0000000000007918 */ /* 0x000fd00000000000 */
[----:B------:R-:W0:Y:S02]  /*0d90*/  USETMAXREG.TRY_ALLOC.CTAPOOL UP0, 0xf0 ;  /* 0x000000f0000079c8 */ /* 0x000e240008000600 */
[----:B0-----:R-:W-:-:S13]  /*0da0*/  PLOP3.LUT P0, PT, PT, PT, UP0, 0x80, 0x0 ;  /* 0x000000000000781c */ /* 0x001fda0003f0f008 */
[----:B------:R-:W-:Y:S05]  /*0db0*/  @!P0 BRA `(.L_x_5) ;  /* 0xfffffffc00f08947 */ /* 0x000fea000383ffff */
[----:B------:R-:W-:Y:S01]  /*0dc0*/  ULDC.64 UR4, c[0x0][0x598] ;  /* 0x0001660000047ab9 */ /* 0x000fe20000000a00 */
[----:B------:R-:W-:Y:S01]  /*0dd0*/  ULDC.64 UR36, c[0x0][0x208] ;  /* 0x0000820000247ab9 */ /* 0x000fe20000000a00 */
[----:B------:R-:W-:-:S04]  /*0de0*/  ISETP.NE.U32.AND P0, PT, RZ, UR4, PT ;  /* 0x00000004ff007c0c */ /* 0x000fc8000bf05070 */
[----:B------:R-:W-:-:S13]  /*0df0*/  ISETP.NE.AND.EX P0, PT, RZ, UR5, PT, P0 ;  /* 0x00000005ff007c0c */ /* 0x000fda000bf05300 */
[----:B------:R-:W-:Y:S05]  /*0e00*/  @!P0 BRA `(.L_x_8) ;  /* 0x00000000001c8947 */ /* 0x000fea0003800000 */
[----:B------:R-:W0:Y:S02]  /*0e10*/  LDC.64 R2, c[0x0][0x598] ;  /* 0x00016600ff027b82 */ /* 0x000e240000000a00 */
[----:B0-----:R-:W2:Y:S02]  /*0e20*/  LDG.E.64 R2, desc[UR36][R2.64] ;  /* 0x0000002402027981 */ /* 0x001ea4000c1e1b00 */
[----:B--2---:R-:W-:-:S04]  /*0e30*/  ISETP.NE.U32.AND P0, PT, R2, RZ, PT ;  /* 0x000000ff0200720c */ /* 0x004fc80003f05070 */
[----:B------:R-:W-:-:S13]  /*0e40*/  ISETP.NE.AND.EX P0, PT, R3, RZ, PT, P0 ;  /* 0x000000ff0300720c */ /* 0x000fda0003f05300 */
[----:B------:R-:W-:Y:S05]  /*0e50*/  @!P0 BRA `(.L_x_8) ;  /* 0x0000000000088947 */ /* 0x000fea0003800000 */
[----:B------:R0:W5:Y:S01]  /*0e60*/  LD.E R2, desc[UR36][R2.64] ;  /* 0x0000002402027980 */ /* 0x000162000c101900 */
[----:B------:R-:W-:Y:S05]  /*0e70*/  BRA `(.L_x_9) ;  /* 0x0000000000247947 */ /* 0x000fea0003800000 */
.L_x_8:
[----:B------:R-:W-:Y:S02]  /*0e80*/  ULDC.64 UR4, c[0x0][0x588] ;  /* 0x0001620000047ab9 */ /* 0x000fe40000000a00 */
[----:B------:R-:W-:-:S04]  /*0e90*/  ISETP.NE.U32.AND P0, PT, RZ, UR4, PT ;  /* 0x00000004ff007c0c */ /* 0x000fc8000bf05070 */
[----:B------:R-:W-:-:S13]  /*0ea0*/  ISETP.NE.AND.EX P0, PT, RZ, UR5, PT, P0 ;  /* 0x00000005ff007c0c */ /* 0x000fda000bf05300 */
[----:B------:R-:W-:Y:S05]  /*0eb0*/  @!P0 BRA `(.L_x_10) ;  /* 0x00000000000c8947 */ /* 0x000fea0003800000 */
[----:B------:R-:W0:Y:S02]  /*0ec0*/  LDC.64 R2, c[0x0][0x588] ;  /* 0x00016200ff027b82 */ /* 0x000e240000000a00 */
[----:B0-----:R1:W5:Y:S01]  /*0ed0*/  LDG.E R2, desc[UR36][R2.64] ;  /* 0x0000002402027981 */ /* 0x001362000c1e1900 */
[----:B------:R-:W-:Y:S05]  /*0ee0*/  BRA `(.L_x_9) ;  /* 0x0000000000087947 */ /* 0x000fea0003800000 */
.L_x_10:
[----:B------:R-:W-:Y:S02]  /*0ef0*/  ULDC UR4, c[0x0][0x580] ;  /* 0x0001600000047ab9 */ /* 0x000fe40000000800 */
[----:B------:R-:W-:-:S07]  /*0f00*/  IMAD.U32 R2, RZ, RZ, UR4 ;  /* 0x00000004ff027e24 */ /* 0x000fce000f8e00ff */
.L_x_9:
[----:B------:R-:W-:Y:S02]  /*0f10*/  ULDC.64 UR4, c[0x0][0x5a0] ;  /* 0x0001680000047ab9 */ /* 0x000fe40000000a00 */
[----:B------:R-:W-:-:S04]  /*0f20*/  ISETP.NE.U32.AND P0, PT, RZ, UR4, PT ;  /* 0x00000004ff007c0c */ /* 0x000fc8000bf05070 */
[----:B------:R-:W-:-:S13]  /*0f30*/  ISETP.NE.AND.EX P0, PT, RZ, UR5, PT, P0 ;  /* 0x00000005ff007c0c */ /* 0x000fda000bf05300 */
[----:B------:R-:W-:Y:S05]  /*0f40*/  @!P0 BRA `(.L_x_11) ;  /* 0x00000000001c8947 */ /* 0x000fea0003800000 */
[----:B------:R-:W2:Y:S02]  /*0f50*/  LDC.64 R4, c[0x0][0x5a0] ;  /* 0x00016800ff047b82 */ /* 0x000ea40000000a00 */
[----:B--2---:R-:W2:Y:S02]  /*0f60*/  LDG.E.64 R4, desc[UR36][R4.64] ;  /* 0x0000002404047981 */ /* 0x004ea4000c1e1b00 */
[----:B--2---:R-:W-:-:S04]  /*0f70*/  ISETP.NE.U32.AND P0, PT, R4, RZ, PT ;  /* 0x000000ff0400720c */ /* 0x004fc80003f05070 */
[----:B------:R-:W-:-:S13]  /*0f80*/  ISETP.NE.AND.EX P0, PT, R5, RZ, PT, P0 ;  /* 0x000000ff0500720c */ /* 0x000fda0003f05300 */
[----:B------:R-:W-:Y:S05]  /*0f90*/  @!P0 BRA `(.L_x_11) ;  /* 0x0000000000088947 */ /* 0x000fea0003800000 */
[----:B------:R2:W5:Y:S01]  /*0fa0*/  LD.E R16, desc[UR36][R4.64] ;  /* 0x0000002404107980 */ /* 0x000562000c101900 */
[----:B------:R-:W-:Y:S05]  /*0fb0*/  BRA `(.L_x_12) ;  /* 0x0000000000247947 */ /* 0x000fea0003800000 */
.L_x_11:
[----:B------:R-:W-:Y:S02]  /*0fc0*/  ULDC.64 UR4, c[0x0][0x590] ;  /* 0x0001640000047ab9 */ /* 0x000fe40000000a00 */
[----:B------:R-:W-:-:S04]  /*0fd0*/  ISETP.NE.U32.AND P0, PT, RZ, UR4, PT ;  /* 0x00000004ff007c0c */ /* 0x000fc8000bf05070 */
[----:B------:R-:W-:-:S13]  /*0fe0*/  ISETP.NE.AND.EX P0, PT, RZ, UR5, PT, P0 ;  /* 0x00000005ff007c0c */ /* 0x000fda000bf05300 */
[----:B------:R-:W-:Y:S05]  /*0ff0*/  @!P0 BRA `(.L_x_13) ;  /* 0x00000000000c8947 */ /* 0x000fea0003800000 */
[----:B------:R-:W2:Y:S02]  /*1000*/  LDC.64 R16, c[0x0][0x590] ;  /* 0x00016400ff107b82 */ /* 0x000ea40000000a00 */
[----:B--2---:R3:W5:Y:S01]  /*1010*/  LDG.E R16, desc[UR36][R16.64] ;  /* 0x0000002410107981 */ /* 0x004762000c1e1900 */
[----:B------:R-:W-:Y:S05]  /*1020*/  BRA `(.L_x_12) ;  /* 0x0000000000087947 */ /* 0x000fea0003800000 */
.L_x_13:
[----:B------:R-:W-:Y:S02]  /*1030*/  ULDC UR4, c[0x0][0x584] ;  /* 0x0001610000047ab9 */ /* 0x000fe40000000800 */
[----:B------:R-:W-:-:S07]  /*1040*/  IMAD.U32 R16, RZ, RZ, UR4 ;  /* 0x00000004ff107e24 */ /* 0x000fce000f8e00ff */
.L_x_12:
[----:B------:R-:W-:-:S13]  /*1050*/  LOP3.LUT P0, RZ, R0, 0xff, RZ, 0xc0, !PT ;  /* 0x000000ff00ff7812 */ /* 0x000fda000780c0ff */
[----:B------:R-:W-:Y:S05]  /*1060*/  @!P0 EXIT ;  /* 0x000000000000894d */ /* 0x000fea0003800000 */
[----:B------:R-:W-:Y:S01]  /*1070*/  ULDC UR4, c[0x0][0x28c] ;  /* 0x0000a30000047ab9 */ /* 0x000fe20000000800 */
[----:B------:R-:W-:Y:S01]  /*1080*/  UMOV UR38, URZ ;  /* 0x0000003f00267c82 */ /* 0x000fe20008000000 */
[----:B------:R-:W-:Y:S01]  /*1090*/  UIADD3 UR4, UR4, 0xf, URZ ;  /* 0x0000000f04047890 */ /* 0x000fe2000fffe03f */
[----:B------:R-:W-:-:S03]  /*10a0*/  UMOV UR39, URZ ;  /* 0x0000003f00277c82 */ /* 0x000fc60008000000 */
[----:B------:R-:W-:-:S04]  /*10b0*/  USHF.R.S32.HI UR5, URZ, 0x1f, UR4 ;  /* 0x0000001f3f057899 */ /* 0x000fc80008011404 */
[----:B------:R-:W-:-:S04]  /*10c0*/  ULEA.HI UR5, UR5, UR4, URZ, 0x4 ;  /* 0x0000000405057291 */ /* 0x000fc8000f8f203f */
[----:B------:R-:W-:-:S12]  /*10d0*/  USHF.R.S32.HI UR40, URZ, 0x4, UR5 ;  /* 0x000000043f287899 */ /* 0x000fd80008011405 */
.L_x_797:
[----:B----4-:R-:W4:Y:S01]  /*10e0*/  S2R R0, SR_TID.X ;  /* 0x0000000000007919 */ /* 0x010f220000002100 */
[----:B------:R-:W0:Y:S01]  /*10f0*/  S2UR UR6, SR_CgaCtaId ;  /* 0x00000000000679c3 */ /* 0x000e220000008800 */
[----:B------:R-:W-:Y:S02]  /*1100*/  UMOV UR41, 0x400 ;  /* 0x0000040000297882 */ /* 0x000fe40000000000 */
[----:B0-----:R-:W-:Y:S01]  /*1110*/  ULEA UR41, UR6, UR41, 0x18 ;  /* 0x0000002906297291 */ /* 0x001fe2000f8ec03f */
[----:B----4-:R-:W-:-:S04]  /*1120*/  LOP3.LUT R0, R0, 0x80, RZ, 0xc0, !PT ;  /* 0x0000008000007812 */ /* 0x010fc800078ec0ff */
[----:B------:R-:W-:-:S06]  /*1130*/  SHF.R.U32.HI R0, RZ, 0x7, R0 ;  /* 0x00000007ff007819 */ /* 0x000fcc0000011600 */
[----:B------:R-:W0:Y:S02]  /*1140*/  SHFL.IDX PT, R0, R0, RZ, 0x1f ;  /* 0x00001fff00007589 */ /* 0x000e2400000e0000 */
[----:B0-----:R-:W-:-:S13]  /*1150*/  R2UR UR4, R0 ;  /* 0x00000000000472ca */ /* 0x001fda00000e0000 */
[----:B------:R-:W-:-:S04]  /*1160*/  ULEA.HI UR5, UR4, UR4, URZ, 0x1 ;  /* 0x0000000404057291 */ /* 0x000fc8000f8f083f */
[----:B------:R-:W-:-:S04]  /*1170*/  ULOP3.LUT UR5, UR5, 0x1ffffe, URZ, 0xc0, !UPT ;  /* 0x001ffffe05057892 */ /* 0x000fc8000f8ec03f */
[----:B------:R-:W-:-:S03]  /*1180*/  UIADD3 UR5, UR4, -UR5, URZ ;  /* 0x8000000504057290 */ /* 0x000fc6000fffe03f */
[----:B------:R-:W-:Y:S01]  /*1190*/  ULDC UR4, c[0x0][0x28c] ;  /* 0x0000a30000047ab9 */ /* 0x000fe20000000800 */
[----:B------:R-:W-:Y:S01]  /*11a0*/  ULEA UR5, UR5, UR41, 0xb ;  /* 0x0000002905057291 */ /* 0x000fe2000f8e583f */
[----:B------:R-:W-:-:S03]  /*11b0*/  ISETP.LT.AND P0, PT, RZ, UR4, PT ;  /* 0x00000004ff007c0c */ /* 0x000fc6000bf01270 */
[----:B------:R-:W-:-:S04]  /*11c0*/  UIADD3 UR5, UR5, 0x180, URZ ;  /* 0x0000018005057890 */ /* 0x000fc8000fffe03f */
[----:B------:R-:W-:-:S04]  /*11d0*/  USHF.R.U32.HI UR5, URZ, 0x4, UR5 ;  /* 0x000000043f057899 */ /* 0x000fc80008011605 */
[----:B------:R-:W-:Y:S02]  /*11e0*/  ULOP3.LUT UR42, UR5, 0x3fff, URZ, 0xc0, !UPT ;  /* 0x00003fff052a7892 */ /* 0x000fe4000f8ec03f */
[----:B-1-3-5:R-:W-:Y:S10]  /*11f0*/  @P0 BRA `(.L_x_14) ;  /* 0x0000000000400947 */ /* 0x02aff40003800000 */
[----:B------:R-:W-:Y:S01]  /*1200*/  MOV R0, 0x0 ;  /* 0x0000000000007802 */ /* 0x000fe20000000f00 */
[----:B------:R-:W-:Y:S01]  /*1210*/  ULDC.64 UR4, c[0x4][0x68] ;  /* 0x01001a0000047ab9 */ /* 0x000fe20000000a00 */
[----:B------:R-:W-:Y:S01]  /*1220*/  ULDC.64 UR6, c[0x4][0x8] ;  /* 0x0100020000067ab9 */ /* 0x000fe20000000a00 */
[----:B--2---:R-:W-:Y:S01]  /*1230*/  IMAD.U32 R4, RZ, RZ, UR4 ;  /* 0x00000004ff047e24 */ /* 0x004fe2000f8e00ff */
[----:B------:R0:W2:Y:S01]  /*1240*/  LDC.64 R14, c[0x4][R0] ;  /* 0x01000000000e7b82 */ /* 0x0000a20000000a00 */
[----:B------:R-:W-:Y:S01]  /*1250*/  IMAD.U32 R5, RZ, RZ, UR5 ;  /* 0x00000005ff057e24 */ /* 0x000fe2000f8e00ff */
[----:B------:R-:W-:Y:S01]  /*1260*/  ULDC.64 UR4, c[0x4][0x70] ;  /* 0x01001c0000047ab9 */ /* 0x000fe20000000a00 */
[----:B------:R-:W-:Y:S02]  /*1270*/  IMAD.U32 R10, RZ, RZ, UR6 ;  /* 0x00000006ff0a7e24 */ /* 0x000fe4000f8e00ff */
[----:B------:R-:W-:Y:S02]  /*1280*/  IMAD.U32 R6, RZ, RZ, UR4 ;  /* 0x00000004ff067e24 */ /* 0x000fe4000f8e00ff */
[----:B------:R-:W-:-:S02]  /*1290*/  IMAD.U32 R7, RZ, RZ, UR5 ;  /* 0x00000005ff077e24 */ /* 0x000fc4000f8e00ff */
[----:B------:R-:W-:Y:S02]  /*12a0*/  IMAD.U32 R11, RZ, RZ, UR7 ;  /* 0x00000007ff0b7e24 */ /* 0x000fe4000f8e00ff */
[----:B------:R-:W-:Y:S02]  /*12b0*/  IMAD.MOV.U32 R8, RZ, RZ, 0x1e1 ;  /* 0x000001e1ff087424 */ /* 0x000fe400078e00ff */
[----:B------:R-:W-:Y:S02]  /*12c0*/  IMAD.MOV.U32 R12, RZ, RZ, 0x1 ;  /* 0x00000001ff0c7424 */ /* 0x000fe400078e00ff */
[----:B0-----:R-:W-:-:S07]  /*12d0*/  IMAD.MOV.U32 R13, RZ, RZ, RZ ;  /* 0x000000ffff0d7224 */ /* 0x001fce00078e00ff */
[----:B------:R-:W-:-:S07]  /*12e0*/  LEPC R20, `(.L_x_14) ;  /* 0x000000001014794e */ /* 0x000fce0000000000 */
[----:B-123-5:R-:W-:Y:S05]  /*12f0*/  CALL.ABS.NOINC R14 ;  /* 0x000000000e007343 */ /* 0x02efea0003c00000 */
.L_x_14:
[----:B------:R-:W4:Y:S02]  /*1300*/  LDL R20, [R1+0x300] ;  /* 0x0003000001147983 */ /* 0x000f240000100800 */
[----:B----4-:R-:W-:-:S04]  /*1310*/  LOP3.LUT R0, R20, 0x1, RZ, 0xfc, !PT ;  /* 0x0000000114007812 */ /* 0x010fc800078efcff */
[----:B------:R-:W-:-:S13]  /*1320*/  ISETP.NE.AND P0, PT, R0, 0x3, PT ;  /* 0x000000030000780c */ /* 0x000fda0003f05270 */
[----:B------:R-:W-:Y:S05]  /*1330*/  @!P0 BRA `(.L_x_15) ;  /* 0x0000000000048947 */ /* 0x000fea0003800000 */
[----:B------:R-:W-:Y:S01]  /*1340*/  BPT.TRAP 0x1 ;  /* 0x000000040000795c */ /* 0x000fe20000300000 */
.L_x_15:
[----:B-1----:R-:W-:Y:S02]  /*1350*/  IMAD.U32 R3, RZ, RZ, UR39 ;  /* 0x00000027ff037e24 */ /* 0x002fe4000f8e00ff */
[----:B------:R-:W-:-:S03]  /*1360*/  IMAD.U32 R0, RZ, RZ, UR38 ;  /* 0x00000026ff007e24 */ /* 0x000fc6000f8e00ff */
[----:B------:R-:W-:Y:S02]  /*1370*/  LEA R3, R3, UR41, 0x3 ;  /* 0x0000002903037c11 */ /* 0x000fe4000f8e18ff */
[----:B------:R-:W-:-:S04]  /*1380*/  SHF.L.U32 R0, R0, 0x1f, RZ ;  /* 0x0000001f00007819 */ /* 0x000fc800000006ff */
[----:B------:R0:W1:Y:S01]  /*1390*/  SYNCS.PHASECHK.TRANS64.TRYWAIT P1, [R3+URZ], R0 ;  /* 0x00000000030075a7 */ /* 0x000062000802017f */
[----:B------:R-:W-:Y:S05]  /*13a0*/  @!P0 BRA `(.L_x_16) ;  /* 0x0000000000048947 */ /* 0x000fea0003800000 */
[----:B------:R-:W-:Y:S01]  /*13b0*/  BPT.TRAP 0x1 ;  /* 0x000000040000795c */ /* 0x000fe20000300000 */
.L_x_16:
[----:B-1----:R-:W-:Y:S05]  /*13c0*/  @P1 BRA `(.L_x_17) ;  /* 0x0000000000081947 */ /* 0x002fea0003800000 */
[----:B------:R-:W1:Y:S02]  /*13d0*/  SYNCS.PHASECHK.TRANS64.TRYWAIT P1, [R3+URZ], R0 ;  /* 0x00000000030075a7 */ /* 0x000e64000802017f */
[----:B-1----:R-:W-:Y:S05]  /*13e0*/  @!P1 BRA `(.L_x_18) ;  /* 0x000001e4007c9947 */ /* 0x002fea0003800000 */
.L_x_17:
[----:B------:R-:W-:-:S04]  /*13f0*/  UISETP.LT.AND UP0, UPT, UR40, 0x1, UPT ;  /* 0x000000012800788c */ /* 0x000fc8000bf01270 */
[----:B------:R-:W-:-:S06]  /*1400*/  USEL UR4, UR40, 0x1, UP0 ;  /* 0x0000000128047887 */ /* 0x000fcc0008000000 */
[----:B--2---:R-:W-:Y:S01]  /*1410*/  IMAD.U32 R5, RZ, RZ, UR4 ;  /* 0x00000004ff057e24 */ /* 0x004fe2000f8e00ff */
[----:B------:R-:W-:Y:S05]  /*1420*/  WARPSYNC.ALL ;  /* 0x0000000000007948 */ /* 0x000fea0003800000 */
[----:B------:R-:W-:-:S04]  /*1430*/  IADD3 R5, -R5, UR40, RZ ;  /* 0x0000002805057c10 */ /* 0x000fc8000fffe1ff */
[----:B------:R-:W-:Y:S01]  /*1440*/  ISETP.GE.AND P1, PT, R5, 0x1, PT ;  /* 0x000000010500780c */ /* 0x000fe20003f26270 */
[----:B------:R-:W-:Y:S01]  /*1450*/  UIADD3 UR4, UR41, 0x12180, URZ ;  /* 0x0001218029047890 */ /* 0x000fe2000fffe03f */
[----:B------:R-:W-:Y:S01]  /*1460*/  WARPGROUP.ARRIVE ;  /* 0x00000000000079c5 */ /* 0x000fe20000000000 */
[----:B------:R-:W-:Y:S02]  /*1470*/  ULOP3.LUT UR8, UR42, 0x10000, URZ, 0xfc, !UPT ;  /* 0x000100002a087892 */ /* 0x000fe4000f8efc3f */
[----:B------:R-:W-:Y:S01]  /*1480*/  USHF.R.U32.HI UR4, URZ, 0x4, UR4 ;  /* 0x000000043f047899 */ /* 0x000fe20008011604 */
[----:B------:R-:W-:Y:S01]  /*1490*/  UMOV UR5, 0xc0000010 ;  /* 0xc000001000057882 */ /* 0x000fe20000000000 */
[----:B------:R-:W-:Y:S02]  /*14a0*/  UMOV UR7, 0xc0000010 ;  /* 0xc000001000077882 */ /* 0x000fe40000000000 */
[----:B------:R-:W-:Y:S01]  /*14b0*/  ULOP3.LUT UR4, UR4, 0x3fff, URZ, 0xc0, !UPT ;  /* 0x00003fff04047892 */ /* 0x000fe2000f8ec03f */
[----:B------:R-:W-:Y:S01]  /*14c0*/  UMOV UR13, UR5 ;  /* 0x00000005000d7c82 */ /* 0x000fe20008000000 */
[----:B------:R-:W-:-:S02]  /*14d0*/  UMOV UR15, 0xc0000010 ;  /* 0xc0000010000f7882 */ /* 0x000fc40000000000 */
[----:B------:R-:W-:Y:S02]  /*14e0*/  ULOP3.LUT UR9, UR4, 0x10000, URZ, 0xfc, !UPT ;  /* 0x0001000004097892 */ /* 0x000fe4000f8efc3f */
[----:B------:R-:W-:Y:S02]  /*14f0*/  UIMAD UR4, UR39, 0x180, UR8 ;  /* 0x00000180270478a4 */ /* 0x000fe4000f8e0208 */
[----:B------:R-:W-:-:S04]  /*1500*/  UIMAD UR6, UR39, 0x300, UR9 ;  /* 0x00000300270678a4 */ /* 0x000fc8000f8e0209 */
[----:B------:R-:W-:Y:S01]  /*1510*/  UIADD3 UR14, UR6, 0x180, URZ ;  /* 0x00000180060e7890 */ /* 0x000fe2000fffe03f */
[----:B------:R-:W-:-:S04]  /*1520*/  UMOV UR12, UR4 ;  /* 0x00000004000c7c82 */ /* 0x000fc80008000000 */
[----:B------:R-:W-:Y:S03]  /*1530*/  HGMMA.64x192x16.F32 R24, gdesc[UR4], RZ, !UPT, gsb0 ;  /* 0x02e00000041879f0 */ /* 0x000fe6000c0008ff */
[----:B------:R-:W-:Y:S02]  /*1540*/  WARPGROUP.DEPBAR.LE gsb0, 0x0 ;  /* 0x00008000000079c5 */ /* 0x000fe40000010000 */
[----:B------:R-:W-:Y:S01]  /*1550*/  WARPGROUP.ARRIVE ;  /* 0x00000000000079c5 */ /* 0x000fe20000000000 */
[----:B------:R-:W-:Y:S04]  /*1560*/  STL.64 [R1+0x180], R24 ;  /* 0x0001801801007387 */ /* 0x000fe80000100a00 */
[----:B------:R-:W-:Y:S10]  /*1570*/  STL.64 [R1+0x188], R26 ;  /* 0x0001881a01007387 */ /* 0x000ff40000100a00 */
[----:B------:R-:W-:Y:S01]  /*1580*/  HGMMA.64x192x16.F32 R120, gdesc[UR12], RZ, !UPT, gsb0 ;  /* 0x02e000000c7879f0 */ /* 0x000fe2000c0008ff */
[----:B------:R-:W-:Y:S01]  /*1590*/  UIADD3 UR12, UR4, 0x100, URZ ;  /* 0x00000100040c7890 */ /* 0x000fe2000fffe03f */
[----:B------:R-:W-:Y:S01]  /*15a0*/  STL.64 [R1+0x190], R28 ;  /* 0x0001901c01007387 */ /* 0x000fe20000100a00 */
[----:B------:R-:W-:-:S02]  /*15b0*/  UMOV UR13, 0xc0000010 ;  /* 0xc0000010000d7882 */ /* 0x000fc40000000000 */
[----:B------:R-:W-:Y:S01]  /*15c0*/  UMOV UR5, UR13 ;  /* 0x0000000d00057c82 */ /* 0x000fe20008000000 */
[----:B------:R-:W-:Y:S02]  /*15d0*/  STL.64 [R1+0x198], R30 ;  /* 0x0001981e01007387 */ /* 0x000fe40000100a00 */
[----:B------:R-:W-:Y:S02]  /*15e0*/  UMOV UR4, UR12 ;  /* 0x0000000c00047c82 */ /* 0x000fe40008000000 */
[----:B------:R-:W-:Y:S04]  /*15f0*/  STL.64 [R1+0x1a0], R32 ;  /* 0x0001a02001007387 */ /* 0x000fe80000100a00 */
        /* <DEDUP_REMOVED lines=42> */
[----:B------:R2:W-:Y:S01]  /*18a0*/  STL.64 [R1+0x2f8], R118 ;  /* 0x0002f87601007387 */ /* 0x0005e20000100a00 */
[----:B------:R-:W-:-:S02]  /*18b0*/  WARPGROUP.DEPBAR.LE gsb0, 0x0 ;  /* 0x00008000000079c5 */ /* 0x000fc40000010000 */
[----:B--2---:R-:W-:Y:S01]  /*18c0*/  WARPGROUP.ARRIVE ;  /* 0x00000000000079c5 */ /* 0x004fe20000000000 */
[----:B------:R-:W-:Y:S04]  /*18d0*/  STL.64 [R1+0x438], R214 ;  /* 0x000438d601007387 */ /* 0x000fe80000100a00 */
[----:B------:R-:W-:Y:S01]  /*18e0*/  STL.64 [R1+0x430], R212 ;  /* 0x000430d401007387 */ /* 0x000fe20000100a00 */
[----:B------:R-:W-:Y:S03]  /*18f0*/  HGMMA.64x192x16.F32 R24, gdesc[UR12], RZ, !UPT, gsb0 ;  /* 0x02e000000c1879f0 */ /* 0x000fe6000c0008ff */
        /* <DEDUP_REMOVED lines=37> */
[----:B--2---:R-:W-:-:S06]  /*1b50*/  WARPGROUP.ARRIVE ;  /* 0x00000000000079c5 */ /* 0x004fcc0000000000 */
[----:B------:R-:W-:Y:S03]  /*1b60*/  HGMMA.64x192x16.F32 R140, gdesc[UR4], RZ, !UPT, gsb0 ;  /* 0x02e00000048c79f0 */ /* 0x000fe6000c0008ff */
[----:B------:R-:W-:Y:S02]  /*1b70*/  WARPGROUP.DEPBAR.LE gsb0, 0x0 ;  /* 0x00008000000079c5 */ /* 0x000fe40000010000 */
[----:B------:R-:W-:Y:S04]  /*1b80*/  STL.64 [R1], R140 ;  /* 0x0000008c01007387 */ /* 0x000fe80000100a00 */
        /* <DEDUP_REMOVED lines=36> */
[----:B------:R2:W-:Y:S04]  /*1dd0*/  STL.64 [R1+0x128], R214 ;  /* 0x000128d601007387 */ /* 0x0005e80000100a00 */
        /* <DEDUP_REMOVED lines=10> */
[----:B--2---:R4:W5:Y:S04]  /*1e80*/  LDL.LU.64 R214, [R1+0x438] ;  /* 0x0004380001d67983 */ /* 0x0049680000300a00 */
[----:B------:R4:W5:Y:S04]  /*1e90*/  LDL.LU.64 R212, [R1+0x430] ;  /* 0x0004300001d47983 */ /* 0x0009680000300a00 */
        /* <DEDUP_REMOVED lines=35> */
[----:B------:R4:W5:Y:S01]  /*20d0*/  LDL.LU.64 R140, [R1+0x310] ;  /* 0x00031000018c7983 */ /* 0x0009620000300a00 */
[----:B------:R-:W-:Y:S05]  /*20e0*/  @!P1 BRA `(.L_x_19) ;  /* 0x0000001800ac9947 */ /* 0x000fea0003800000 */
[----:B------:R-:W-:Y:S01]  /*20f0*/  UIADD3 UR4, UR39, 0x1, URZ ;  /* 0x0000000127047890 */ /* 0x000fe2000fffe03f */
[----:B01----:R-:W-:Y:S01]  /*2100*/  IMAD.MOV.U32 R0, RZ, RZ, R5 ;  /* 0x000000ffff007224 */ /* 0x003fe200078e0005 */
[----:B------:R-:W-:Y:S02]  /*2110*/  UMOV UR11, UR39 ;  /* 0x00000027000b7c82 */ /* 0x000fe40008000000 */
[----:B------:R-:W-:-:S04]  /*2120*/  UISETP.NE.AND UP0, UPT, UR4, 0xc, UPT ;  /* 0x0000000c0400788c */ /* 0x000fc8000bf05270 */
[----:B------:R-:W-:Y:S02]  /*2130*/  USEL UR5, URZ, 0x1, UP0 ;  /* 0x000000013f057887 */ /* 0x000fe40008000000 */
[----:B------:R-:W-:Y:S02]  /*2140*/  USEL UR10, UR4, URZ, UP0 ;  /* 0x0000003f040a7287 */ /* 0x000fe40008000000 */
[----:B------:R-:W-:-:S06]  /*2150*/  ULOP3.LUT UR5, UR38, UR5, URZ, 0x3c, !UPT ;  /* 0x0000000526057292 */ /* 0x000fcc000f8e3c3f */
[----:B------:R-:W-:-:S07]  /*2160*/  IMAD.U32 R3, RZ, RZ, UR5 ;  /* 0x00000005ff037e24 */ /* 0x000fce000f8e00ff */
.L_x_26:
[----:B--2---:R-:W-:Y:S05]  /*2170*/  @!P0 BRA `(.L_x_20) ;  /* 0x0000000000048947 */ /* 0x004fea0003800000 */
[----:B------:R-:W-:Y:S01]  /*2180*/  BPT.TRAP 0x1 ;  /* 0x000000040000795c */ /* 0x000fe20000300000 */
.L_x_20:
[----:B------:R-:W-:Y:S01]  /*2190*/  ULEA UR4, UR10, UR41, 0x3 ;  /* 0x000000290a047291 */ /* 0x000fe2000f8e183f */
[----:B------:R-:W-:-:S08]  /*21a0*/  SHF.L.U32 R4, R3, 0x1f, RZ ;  /* 0x0000001f03047819 */ /* 0x000fd000000006ff */
[----:B------:R0:W1:Y:S01]  /*21b0*/  SYNCS.PHASECHK.TRANS64.TRYWAIT P1, [UR4], R4 ;  /* 0x00000004ff0075a7 */ /* 0x0000620008020144 */
[----:B------:R-:W-:Y:S05]  /*21c0*/  @!P0 BRA `(.L_x_21) ;  /* 0x0000000000048947 */ /* 0x000fea0003800000 */
[----:B------:R-:W-:Y:S01]  /*21d0*/  BPT.TRAP 0x1 ;  /* 0x000000040000795c */ /* 0x000fe20000300000 */
.L_x_21:
[----:B-1----:R-:W-:Y:S05]  /*21e0*/  @P1 BRA `(.L_x_22) ;  /* 0x0000000000081947 */ /* 0x002fea0003800000 */
[----:B------:R-:W1:Y:S02]  /*21f0*/  SYNCS.PHASECHK.TRANS64.TRYWAIT P1, [UR4], R4 ;  /* 0x00000004ff0075a7 */ /* 0x000e640008020144 */
[----:B-1----:R-:W-:Y:S05]  /*2200*/  @!P1 BRA `(.L_x_23) ;  /* 0x000001d800089947 */ /* 0x002fea0003800000 */
.L_x_22:
        /* <DEDUP_REMOVED lines=48> */
[----:B--2---:R-:W2:Y:S04]  /*2510*/  LDL.LU.64 R24, [R1+0x180] ;  /* 0x0001800001187983 */ /* 0x004ea80000300a00 */
[----:B------:R-:W2:Y:S04]  /*2520*/  LDL.LU.64 R26, [R1+0x188] ;  /* 0x00018800011a7983 */ /* 0x000ea80000300a00 */
        /* <DEDUP_REMOVED lines=45> */
[----:B------:R-:W2:Y:S01]  /*2800*/  LDL.LU.64 R118, [R1+0x2f8] ;  /* 0x0002f80001767983 */ /* 0x000ea20000300a00 */
[----:B------:R-:W-:-:S02]  /*2810*/  UIMAD UR4, UR10, 0x180, UR8 ;  /* 0x000001800a0478a4 */ /* 0x000fc4000f8e0208 */
[----:B------:R-:W-:Y:S01]  /*2820*/  UIMAD UR6, UR10, 0x300, UR9 ;  /* 0x000003000a0678a4 */ /* 0x000fe2000f8e0209 */
[----:B------:R-:W-:Y:S01]  /*2830*/  UMOV UR5, 0xc0000010 ;  /* 0xc000001000057882 */ /* 0x000fe20000000000 */
[----:B------:R-:W-:Y:S02]  /*2840*/  UMOV UR7, 0xc0000010 ;  /* 0xc000001000077882 */ /* 0x000fe40000000000 */
[----:B------:R-:W-:Y:S01]  /*2850*/  UIADD3 UR14, UR6, 0x180, URZ ;  /* 0x00000180060e7890 */ /* 0x000fe2000fffe03f */
[----:B------:R-:W-:Y:S01]  /*2860*/  UMOV UR12, UR4 ;  /* 0x00000004000c7c82 */ /* 0x000fe20008000000 */
[----:B------:R-:W-:Y:S01]  /*2870*/  UMOV UR13, UR5 ;  /* 0x00000005000d7c82 */ /* 0x000fe20008000000 */
[----:B------:R-:W-:Y:S01]  /*2880*/  UMOV UR15, 0xc0000010 ;  /* 0xc0000010000f7882 */ /* 0x000fe20000000000 */
[----:B--2---:R-:W-:-:S06]  /*2890*/  WARPGROUP.ARRIVE ;  /* 0x00000000000079c5 */ /* 0x004fcc0000000000 */
[----:B------:R-:W-:Y:S03]  /*28a0*/  HGMMA.64x192x16.F32 R24, gdesc[UR4], R24, gsb0 ;  /* 0x02e00000041879f0 */ /* 0x000fe60008000818 */
[----:B------:R-:W-:Y:S02]  /*28b0*/  WARPGROUP.DEPBAR.LE gsb0, 0x0 ;  /* 0x00008000000079c5 */ /* 0x000fe40000010000 */
[----:B------:R-:W-:Y:S04]  /*28c0*/  STL.64 [R1+0x180], R24 ;  /* 0x0001801801007387 */ /* 0x000fe80000100a00 */
[----:B------:R-:W-:Y:S04]  /*28d0*/  STL.64 [R1+0x188], R26 ;  /* 0x0001881a01007387 */ /* 0x000fe80000100a00 */
[----:B------:R-:W-:Y:S04]  /*28e0*/  STL.64 [R1+0x190], R28 ;  /* 0x0001901c01007387 */ /* 0x000fe80000100a00 */
[----:B------:R-:W-:Y:S04]  /*28f0*/  STL.64 [R1+0x198], R30 ;  /* 0x0001981e01007387 */ /* 0x000fe80000100a00 */
[----:B------:R-:W-:Y:S04]  /*2900*/  STL.64 [R1+0x1a0], R32 ;  /* 0x0001a02001007387 */ /* 0x000fe80000100a00 */
[----:B------:R-:W-:Y:S04]  /*2910*/  STL.64 [R1+0x1a8], R34 ;  /* 0x0001a82201007387 */ /* 0x000fe80000100a00 */
[----:B------:R-:W-:Y:S04]  /*2920*/  STL.64 [R1+0x1b0], R36 ;  /* 0x0001b02401007387 */ /* 0x000fe80000100a00 */
[----:B------:R-:W-:Y:S01]  /*2930*/  STL.64 [R1+0x1b8], R38 ;  /* 0x0001b82601007387 */ /* 0x000fe20000100a00 */
[----:B-----5:R-:W-:-:S03]  /*2940*/  WARPGROUP.ARRIVE ;  /* 0x00000000000079c5 */ /* 0x020fc60000000000 */
[----:B------:R-:W-:Y:S03]  /*2950*/  STL.64 [R1+0x1c0], R40 ;  /* 0x0001c02801007387 */ /* 0x000fe60000100a00 */
[----:B------:R-:W-:Y:S01]  /*2960*/  HGMMA.64x192x16.F32 R120, gdesc[UR12], R120, gsb0 ;  /* 0x02e000000c7879f0 */ /* 0x000fe20008000878 */
        /* <DEDUP_REMOVED lines=87> */
[----:B------:R-:W-:-:S03]  /*2ee0*/  WARPGROUP.DEPBAR.LE gsb0, 0x0 ;  /* 0x00008000000079c5 */ /* 0x000fc60000010000 */
        /* <DEDUP_REMOVED lines=38> */
[----:B0-----:R-:W3:Y:S04]  /*3150*/  LDL.LU.64 R140, [R1] ;  /* 0x00000000018c7983 */ /* 0x001ee80000300a00 */
[----:B------:R-:W3:Y:S04]  /*3160*/  LDL.LU.64 R142, [R1+0x8] ;  /* 0x00000800018e7983 */ /* 0x000ee80000300a00 */
        /* <DEDUP_REMOVED lines=36> */
[----:B----4-:R-:W3:Y:S04]  /*33b0*/  LDL.LU.64 R216, [R1+0x130] ;  /* 0x0001300001d87983 */ /* 0x010ee80000300a00 */
        /* <DEDUP_REMOVED lines=8> */
[----:B------:R-:W3:Y:S01]  /*3440*/  LDL.LU.64 R234, [R1+0x178] ;  /* 0x0001780001ea7983 */ /* 0x000ee20000300a00 */
[----:B------:R-:W-:Y:S01]  /*3450*/  UIADD3 UR12, UR4, 0x100, URZ ;  /* 0x00000100040c7890 */ /* 0x000fe2000fffe03f */
[----:B--2---:R-:W-:Y:S01]  /*3460*/  WARPGROUP.ARRIVE ;  /* 0x00000000000079c5 */ /* 0x004fe20000000000 */
[----:B------:R-:W-:-:S02]  /*3470*/  UMOV UR13, 0xc0000010 ;  /* 0xc0000010000d7882 */ /* 0x000fc40000000000 */
[----:B------:R-:W-:-:S03]  /*3480*/  UMOV UR5, UR13 ;  /* 0x0000000d00057c82 */ /* 0x000fc60008000000 */
[----:B------:R-:W-:Y:S02]  /*3490*/  UMOV UR4, UR12 ;  /* 0x0000000c00047c82 */ /* 0x000fe40008000000 */
[----:B------:R-:W-:Y:S03]  /*34a0*/  HGMMA.64x192x16.F32 R24, gdesc[UR12], R24, gsb0 ;  /* 0x02e000000c1879f0 */ /* 0x000fe60008000818 */
[----:B------:R-:W-:Y:S02]  /*34b0*/  WARPGROUP.DEPBAR.LE gsb0, 0x0 ;  /* 0x00008000000079c5 */ /* 0x000fe40000010000 */
[----:B---3--:R-:W-:-:S15]  /*34c0*/  WARPGROUP.ARRIVE ;  /* 0x00000000000079c5 */ /* 0x008fde0000000000 */
[----:B------:R-:W-:Y:S03]  /*34d0*/  HGMMA.64x192x16.F32 R140, gdesc[UR4], R140, gsb0 ;  /* 0x02e00000048c79f0 */ /* 0x000fe6000800088c */
        /* <DEDUP_REMOVED lines=49> */
[----:B0-----:R2:W5:Y:S04]  /*37f0*/  LDL.LU.64 R214, [R1+0x438] ;  /* 0x0004380001d67983 */ /* 0x0015680000300a00 */
        /* <DEDUP_REMOVED lines=38> */
[----:B------:R-:W-:Y:S01]  /*3a60*/  BPT.TRAP 0x1 ;  /* 0x000000040000795c */ /* 0x000fe20000300000 */
.L_x_24:
[----:B-1----:R-:W3:Y:S01]  /*3a70*/  LDL R4, [R1+0x300] ;  /* 0x0003000001047983 */ /* 0x002ee20000100800 */
[----:B------:R-:W-:-:S04]  /*3a80*/  ULEA UR4, UR11, UR41, 0x3 ;  /* 0x000000290b047291 */ /* 0x000fc8000f8e183f */
[----:B------:R-:W-:-:S04]  /*3a90*/  UIADD3 UR4, UR4, 0x60, URZ ;  /* 0x0000006004047890 */ /* 0x000fc8000fffe03f */
[----:B------:R-:W-:-:S09]  /*3aa0*/  UPRMT UR4, URZ, 0x654, UR4 ;  /* 0x000006543f047896 */ /* 0x000fd20008000004 */
[----:B------:R-:W-:Y:S01]  /*3ab0*/  SYNCS.ARRIVE.TRANS64.RED.A1T0 RZ, [UR4], RZ ;  /* 0x000000ffffff79a7 */ /* 0x000fe20008100404 */
[----:B---3--:R-:W-:-:S13]  /*3ac0*/  ISETP.GT.U32.AND P1, PT, R4, 0x1, PT ;  /* 0x000000010400780c */ /* 0x008fda0003f24070 */
[----:B------:R-:W-:Y:S05]  /*3ad0*/  @P1 BRA `(.L_x_25) ;  /* 0x0000000000041947 */ /* 0x000fea0003800000 */
[----:B------:R-:W-:Y:S01]  /*3ae0*/  BPT.TRAP 0x1 ;  /* 0x000000040000795c */ /* 0x000fe20000300000 */
.L_x_25:
[----:B------:R-:W-:Y:S01]  /*3af0*/  UIADD3 UR10, UR10, 0x1, URZ ;  /* 0x000000010a0a7890 */ /* 0x000fe2000fffe03f */
[C---:B------:R-:W-:Y:S01]  /*3b00*/  ISETP.GT.AND P1, PT, R0.reuse, 0x1, PT ;  /* 0x000000010000780c */ /* 0x040fe20003f24270 */
[----:B------:R-:W-:Y:S01]  /*3b10*/  UIADD3 UR11, UR11, 0x1, URZ ;  /* 0x000000010b0b7890 */ /* 0x000fe2000fffe03f */
[----:B------:R-:W-:Y:S01]  /*3b20*/  VIADD R0, R0, 0xffffffff ;  /* 0xffffffff00007836 */ /* 0x000fe20000000000 */
[----:B------:R-:W-:Y:S02]  /*3b30*/  UISETP.NE.AND UP0, UPT, UR10, 0xc, UPT ;  /* 0x0000000c0a00788c */ /* 0x000fe4000bf05270 */
[----:B------:R-:W-:Y:S02]  /*3b40*/  UISETP.NE.AND UP1, UPT, UR11, 0xc, UPT ;  /* 0x0000000c0b00788c */ /* 0x000fe4000bf25270 */
[----:B------:R-:W-:Y:S02]  /*3b50*/  USEL UR4, URZ, 0x1, UP0 ;  /* 0x000000013f047887 */ /* 0x000fe40008000000 */
[----:B------:R-:W-:-:S02]  /*3b60*/  USEL UR10, UR10, URZ, UP0 ;  /* 0x0000003f0a0a7287 */ /* 0x000fc40008000000 */
[----:B------:R-:W-:Y:S02]  /*3b70*/  USEL UR11, UR11, URZ, UP1 ;  /* 0x0000003f0b0b7287 */ /* 0x000fe40008800000 */
[----:B------:R-:W-:Y:S01]  /*3b80*/  LOP3.LUT R3, R3, UR4, RZ, 0x3c, !PT ;  /* 0x0000000403037c12 */ /* 0x000fe2000f8e3cff */
[----:B------:R-:W-:Y:S09]  /*3b90*/  @P1 BRA `(.L_x_26) ;  /* 0xffffffe400741947 */ /* 0x000ff2000383ffff */
.L_x_19:
[----:B01----:R-:W0:Y:S02]  /*3ba0*/  LDC R0, c[0x0][0x28c] ;  /* 0x0000a300ff007b82 */ /* 0x003e240000000800 */
[----:B0-----:R-:W-:-:S13]  /*3bb0*/  ISETP.GE.AND P1, PT, R0, 0x1, PT ;  /* 0x000000010000780c */ /* 0x001fda0003f26270 */
[----:B------:R-:W-:Y:S05]  /*3bc0*/  @!P1 BRA `(.L_x_27) ;  /* 0x0000000000389947 */ /* 0x000fea0003800000 */
[----:B------:R-:W-:Y:S05]  /*3bd0*/  @!P0 BRA `(.L_x_28) ;  /* 0x0000000000048947 */ /* 0x000fea0003800000 */
[----:B------:R-:W-:Y:S01]  /*3be0*/  BPT.TRAP 0x1 ;  /* 0x000000040000795c */ /* 0x000fe20000300000 */
.L_x_28:
[----:B------:R-:W2:Y:S01]  /*3bf0*/  LDL R3, [R1+0x300] ;  /* 0x0003000001037983 */ /* 0x000ea20000100800 */
[----:B------:R-:W-:-:S04]  /*3c00*/  VIADD R0, R5, UR39 ;  /* 0x0000002705007c36 */ /* 0x000fc80008000000 */
[----:B------:R-:W-:-:S05]  /*3c10*/  IMAD.WIDE.U32 R4, R0, -0x55555555, RZ ;  /* 0xaaaaaaab00047825 */ /* 0x000fca00078e00ff */
[----:B------:R-:W-:-:S05]  /*3c20*/  SHF.R.U32.HI R4, RZ, 0x3, R5 ;  /* 0x00000003ff047819 */ /* 0x000fca0000011605 */
[----:B------:R-:W-:-:S05]  /*3c30*/  IMAD R0, R4, -0xc, R0 ;  /* 0xfffffff404007824 */ /* 0x000fca00078e0200 */
[----:B------:R-:W-:-:S05]  /*3c40*/  LEA R0, R0, UR41, 0x3 ;  /* 0x0000002900007c11 */ /* 0x000fca000f8e18ff */
[----:B------:R-:W-:-:S05]  /*3c50*/  VIADD R0, R0, 0x60 ;  /* 0x0000006000007836 */ /* 0x000fca0000000000 */
[----:B------:R-:W-:-:S04]  /*3c60*/  PRMT R0, RZ, 0x654, R0 ;  /* 0x00000654ff007816 */ /* 0x000fc80000000000 */
[----:B------:R0:W-:Y:S01]  /*3c70*/  SYNCS.ARRIVE.TRANS64.RED.A1T0 RZ, [R0+URZ], RZ ;  /* 0x000000ff00ff79a7 */ /* 0x0001e2000810043f */
[----:B--2---:R-:W-:-:S13]  /*3c80*/  ISETP.GT.U32.AND P0, PT, R3, 0x1, PT ;  /* 0x000000010300780c */ /* 0x004fda0003f04070 */
[----:B0-----:R-:W-:Y:S05]  /*3c90*/  @P0 BRA `(.L_x_27) ;  /* 0x0000000000040947 */ /* 0x001fea0003800000 */
[----:B------:R-:W-:Y:S01]  /*3ca0*/  BPT.TRAP 0x1 ;  /* 0x000000040000795c */ /* 0x000fe20000300000 */
.L_x_27:
[----:B------:R-:W0:Y:S01]  /*3cb0*/  S2R R0, SR_TID.X ;  /* 0x0000000000007919 */ /* 0x000e220000002100 */
[----:B------:R-:W1:Y:S01]  /*3cc0*/  LDC R5, c[0x0][0x288] ;  /* 0x0000a200ff057b82 */ /* 0x000e620000000800 */
[----:B--2-4-:R-:W-:Y:S01]  /*3cd0*/  IMAD R216, R19, 0x180, RZ ;  /* 0x0000018013d87824 */ /* 0x014fe200078e02ff */
[----:B------:R-:W-:Y:S01]  /*3ce0*/  UIADD3 UR39, UR40, UR39, URZ ;  /* 0x0000002728277290 */ /* 0x000fe2000fffe03f */
[----:B------:R-:W2:Y:S01]  /*3cf0*/  S2R R6, SR_TID.X ;  /* 0x0000000000067919 */ /* 0x000ea20000002100 */
[----:B------:R-:W-:Y:S01]  /*3d00*/  ULDC UR4, c[0x0][0x284] ;  /* 0x0000a10000047ab9 */ /* 0x000fe20000000800 */
[----:B------:R-:W-:Y:S01]  /*3d10*/  UISETP.GE.U32.AND UP1, UPT, UR40, 0xc, UPT ;  /* 0x0000000c2800788c */ /* 0x000fe2000bf26070 */
[----:B------:R-:W-:Y:S01]  /*3d20*/  IMAD.MOV.U32 R234, RZ, RZ, -0x1 ;  /* 0xffffffffffea7424 */ /* 0x000fe200078e00ff */
[----:B------:R-:W-:Y:S01]  /*3d30*/  UISETP.GT.U32.AND UP0, UPT, UR39, 0xb, UPT ;  /* 0x0000000b2700788c */ /* 0x000fe2000bf04070 */
[----:B------:R-:W-:-:S03]  /*3d40*/  ULDC.64 UR8, c[0x0][0x5d0] ;  /* 0x0001740000087ab9 */ /* 0x000fc60000000a00 */
[----:B------:R-:W-:-:S04]  /*3d50*/  UISETP.LT.U32.AND UP0, UPT, UR40, 0xc, UP0 ;  /* 0x0000000c2800788c */ /* 0x000fc80008701070 */
[----:B------:R-:W-:-:S04]  /*3d60*/  USEL UR6, URZ, 0x1, !UP0 ;  /* 0x000000013f067887 */ /* 0x000fc8000c000000 */
[----:B------:R-:W-:Y:S01]  /*3d70*/  ULOP3.LUT UR38, UR38, UR6, URZ, 0x3c, !UPT ;  /* 0x0000000626267292 */ /* 0x000fe2000f8e3c3f */
[----:B-1----:R-:W-:Y:S02]  /*3d80*/  ISETP.GE.AND P0, PT, R216, R5, PT ;  /* 0x00000005d800720c */ /* 0x002fe40003f06270 */
[----:B0-----:R-:W-:-:S04]  /*3d90*/  SHF.R.U32.HI R3, RZ, 0x7, R0 ;  /* 0x00000007ff037819 */ /* 0x001fc80000011600 */
[----:B------:R-:W-:Y:S01]  /*3da0*/  LOP3.LUT R3, R3, 0x1, RZ, 0xc0, !PT ;  /* 0x0000000103037812 */ /* 0x000fe200078ec0ff */
[C---:B--2---:R-:W-:Y:S01]  /*3db0*/  IMAD.SHL.U32 R217, R6.reuse, 0x2, RZ ;  /* 0x0000000206d97824 */ /* 0x044fe200078e00ff */
[----:B------:R-:W-:Y:S02]  /*3dc0*/  SHF.R.U32.HI R0, RZ, 0x2, R6 ;  /* 0x00000002ff007819 */ /* 0x000fe40000011606 */
[----:B------:R-:W-:Y:S01]  /*3dd0*/  LOP3.LUT R11, R6, 0x60, RZ, 0xc0, !PT ;  /* 0x00000060060b7812 */ /* 0x000fe200078ec0ff */
[----:B------:R-:W-:Y:S01]  /*3de0*/  IMAD.SHL.U32 R10, R3, 0x40, RZ ;  /* 0x00000040030a7824 */ /* 0x000fe200078e00ff */
[----:B------:R-:W-:Y:S02]  /*3df0*/  LOP3.LUT R0, R0, 0x7, RZ, 0xc0, !PT ;  /* 0x0000000700007812 */ /* 0x000fe400078ec0ff */
[----:B------:R-:W-:Y:S02]  /*3e00*/  SHF.R.U32.HI R11, RZ, 0x1, R11 ;  /* 0x00000001ff0b7819 */ /* 0x000fe4000001160b */
[----:B------:R-:W-:-:S02]  /*3e10*/  LOP3.LUT R10, R10, 0x40, R0, 0xe2, !PT ;  /* 0x000000400a0a7812 */ /* 0x000fc400078ee200 */
[-C--:B------:R-:W-:Y:S02]  /*3e20*/  IADD3 R0, RZ, -R11.reuse, -R0 ;  /* 0x8000000bff007210 */ /* 0x080fe40007ffe800 */
[----:B------:R-:W-:Y:S02]  /*3e30*/  LOP3.LUT R4, R6, 0x3, RZ, 0xc0, !PT ;  /* 0x0000000306047812 */ /* 0x000fe400078ec0ff */
[----:B------:R-:W-:Y:S01]  /*3e40*/  LOP3.LUT R10, R10, R11, RZ, 0xfc, !PT ;  /* 0x0000000b0a0a7212 */ /* 0x000fe200078efcff */
[----:B------:R-:W-:Y:S02]  /*3e50*/  IMAD R0, R3, -0x40, R0 ;  /* 0xffffffc003007824 */ /* 0x000fe400078e0200 */
[----:B------:R-:W-:Y:S02]  /*3e60*/  IMAD R3, R18, 0xc0, RZ ;  /* 0x000000c012037824 */ /* 0x000fe400078e02ff */
[----:B------:R-:W-:Y:S02]  /*3e70*/  IMAD R4, R4, -0x2, R5 ;  /* 0xfffffffe04047824 */ /* 0x000fe400078e0205 */
[----:B------:R-:W-:Y:S01]  /*3e80*/  IMAD.MOV.U32 R11, RZ, RZ, RZ ;  /* 0x000000ffff0b7224 */ /* 0x000fe200078e00ff */
[----:B------:R-:W-:-:S02]  /*3e90*/  IADD3 R0, -R3, UR4, R0 ;  /* 0x0000000403007c10 */ /* 0x000fc4000fffe100 */
[----:B------:R-:W-:Y:S01]  /*3ea0*/  ISETP.GE.OR P0, PT, R3, UR4, P0 ;  /* 0x0000000403007c0c */ /* 0x000fe20008706670 */
[----:B------:R-:W-:Y:S01]  /*3eb0*/  IMAD.IADD R3, R4, 0x1, -R216 ;  /* 0x0000000104037824 */ /* 0x000fe200078e0ad8 */
[----:B------:R-:W-:Y:S01]  /*3ec0*/  LOP3.LUT R216, R216, 0x6, R217, 0xf8, !PT ;  /* 0x00000006d8d87812 */ /* 0x000fe200078ef8d9 */
[----:B------:R-:W-:Y:S01]  /*3ed0*/  UIMAD.WIDE.U32 UR4, UR39, -0x55555555, URZ ;  /* 0xaaaaaaab270478a5 */ /* 0x000fe2000f8e003f */
[----:B------:R-:W-:Y:S01]  /*3ee0*/  SHF.R.S32.HI R4, RZ, 0x1f, R23 ;  /* 0x0000001fff047819 */ /* 0x000fe20000011417 */
[----:B------:R-:W-:Y:S01]  /*3ef0*/  IMAD.WIDE R10, R18, 0xc0, R10 ;  /* 0x000000c0120a7825 */ /* 0x000fe200078e020a */
[--C-:B------:R-:W-:Y:S01]  /*3f00*/  SHF.R.S32.HI R217, RZ, 0x1f, R216.reuse ;  /* 0x0000001fffd97819 */ /* 0x100fe200000114d8 */
[----:B------:R-:W-:Y:S02]  /*3f10*/  USHF.R.U32.HI UR4, URZ, 0x3, UR5 ;  /* 0x000000033f047899 */ /* 0x000fe40008011605 */
[----:B------:R-:W-:Y:S02]  /*3f20*/  IMAD R5, R4, UR8, RZ ;  /* 0x0000000804057c24 */ /* 0x000fe4000f8e02ff */
[----:B------:R-:W-:Y:S01]  /*3f30*/  IMAD.WIDE.U32 R6, R23, UR8, R216 ;  /* 0x0000000817067c25 */ /* 0x000fe2000f8e00d8 */
[----:B------:R-:W-:-:S02]  /*3f40*/  UIMAD UR39, UR4, -0xc, UR39 ;  /* 0xfffffff4042778a4 */ /* 0x000fc4000f8e0227 */
[----:B------:R-:W-:Y:S01]  /*3f50*/  @UP1 ULOP3.LUT UR38, UR38, 0x1, UR4, 0x78, !UPT ;  /* 0x0000000126261892 */ /* 0x000fe2000f8e7804 */
[----:B------:R-:W-:-:S04]  /*3f60*/  IMAD R5, R23, UR9, R5 ;  /* 0x0000000917057c24 */ /* 0x000fc8000f8e0205 */
[----:B------:R-:W-:Y:S01]  /*3f70*/  IMAD.IADD R7, R7, 0x1, R5 ;  /* 0x0000000107077824 */ /* 0x000fe200078e0205 */
[----:B------:R-:W-:Y:S06]  /*3f80*/  @P0 BRA `(.L_x_29) ;  /* 0x0000019400e00947 */ /* 0x000fec0003800000 */
[----:B------:R-:W0:Y:S01]  /*3f90*/  LDC.64 R18, c[0x0][0x5c8] ;  /* 0x00017200ff127b82 */ /* 0x000e220000000a00 */
[----:B-----5:R-:W-:Y:S01]  /*3fa0*/  FSETP.NEU.AND P0, PT, R16, RZ, PT ;  /* 0x000000ff1000720b */ /* 0x020fe20003f0d000 */
[----:B------:R-:W-:Y:S01]  /*3fb0*/  BSSY B0, `(.L_x_29) ;  /* 0x0001975000007945 */ /* 0x000fe20003800000 */
[----:B------:R-:W-:-:S04]  /*3fc0*/  ISETP.GT.AND P5, PT, R3, RZ, PT ;  /* 0x000000ff0300720c */ /* 0x000fc80003fa4270 */
[----:B------:R-:W-:Y:S01]  /*3fd0*/  ISETP.GT.AND P1, PT, R0, RZ, P5 ;  /* 0x000000ff0000720c */ /* 0x000fe20002f24270 */
[-C--:B0-----:R-:W-:Y:S02]  /*3fe0*/  IMAD R14, R11, R18.reuse, RZ ;  /* 0x000000120b0e7224 */ /* 0x081fe400078e02ff */
[----:B------:R-:W-:-:S04]  /*3ff0*/  IMAD.WIDE.U32 R6, R10, R18, R6 ;  /* 0x000000120a067225 */ /* 0x000fc800078e0006 */
[----:B------:R-:W-:-:S04]  /*4000*/  IMAD R14, R10, R19, R14 ;  /* 0x000000130a0e7224 */ /* 0x000fc800078e020e */
[----:B------:R-:W-:Y:S01]  /*4010*/  IMAD.IADD R14, R7, 0x1, R14 ;  /* 0x00000001070e7824 */ /* 0x000fe200078e020e */
[----:B------:R-:W-:Y:S06]  /*4020*/  @!P0 BRA `(.L_x_30) ;  /* 0x0000011800708947 */ /* 0x000fec0003800000 */
[----:B------:R-:W0:Y:S01]  /*4030*/  LDC.64 R220, c[0x0][0x5b8] ;  /* 0x00016e00ffdc7b82 */ /* 0x000e220000000a00 */
[----:B------:R-:W2:Y:S01]  /*4040*/  LDL.LU R15, [R1+0x180] ;  /* 0x00018000010f7983 */ /* 0x000ea20000300800 */
[----:B------:R-:W-:-:S06]  /*4050*/  ULDC.64 UR4, c[0x0][0x5c0] ;  /* 0x0001700000047ab9 */ /* 0x000fcc0000000a00 */
[----:B------:R-:W1:Y:S08]  /*4060*/  LDC.64 R8, c[0x0][0x5b0] ;  /* 0x00016c00ff087b82 */ /* 0x000e700000000a00 */
[----:B------:R-:W4:Y:S01]  /*4070*/  LDC.64 R20, c[0x0][0x5a8] ;  /* 0x00016a00ff147b82 */ /* 0x000f220000000a00 */
[-C--:B0-----:R-:W-:Y:S02]  /*4080*/  IMAD R226, R4, R220.reuse, RZ ;  /* 0x000000dc04e27224 */ /* 0x081fe400078e02ff */
[----:B------:R-:W-:-:S04]  /*4090*/  IMAD.WIDE.U32 R222, R23, R220, R216 ;  /* 0x000000dc17de7225 */ /* 0x000fc800078e00d8 */
[----:B------:R-:W-:Y:S02]  /*40a0*/  IMAD R226, R23, R221, R226 ;  /* 0x000000dd17e27224 */ /* 0x000fe400078e02e2 */
[-C--:B-1----:R-:W-:Y:S02]  /*40b0*/  IMAD R227, R11, R8.reuse, RZ ;  /* 0x000000080be37224 */ /* 0x082fe400078e02ff */
[----:B------:R-:W-:Y:S02]  /*40c0*/  IMAD.IADD R219, R223, 0x1, R226 ;  /* 0x00000001dfdb7824 */ /* 0x000fe400078e02e2 */
[----:B------:R-:W-:Y:S02]  /*40d0*/  IMAD.MOV.U32 R218, RZ, RZ, R222 ;  /* 0x000000ffffda7224 */ /* 0x000fe400078e00de */
[C---:B------:R-:W-:Y:S02]  /*40e0*/  IMAD R227, R10.reuse, R9, R227 ;  /* 0x000000090ae37224 */ /* 0x040fe400078e02e3 */
[----:B------:R-:W-:-:S04]  /*40f0*/  IMAD.WIDE.U32 R4, R10, R8, R218 ;  /* 0x000000080a047225 */ /* 0x000fc800078e00da */
[----:B------:R-:W-:Y:S01]  /*4100*/  IMAD.IADD R5, R5, 0x1, R227 ;  /* 0x0000000105057824 */ /* 0x000fe200078e02e3 */
[----:B----4-:R-:W-:-:S04]  /*4110*/  LEA R12, P0, R4, R20, 0x1 ;  /* 0x00000014040c7211 */ /* 0x010fc800078008ff */
[----:B------:R-:W-:-:S05]  /*4120*/  LEA.HI.X R13, R4, R21, R5, 0x1, P0 ;  /* 0x00000015040d7211 */ /* 0x000fca00000f0c05 */
[----:B------:R-:W4:Y:S01]  /*4130*/  @P1 LDG.E.LTC128B.U16 R221, desc[UR36][R12.64] ;  /* 0x000000240cdd1981 */ /* 0x000f22000c1e1520 */
[----:B------:R-:W-:Y:S01]  /*4140*/  ISETP.GT.AND P3, PT, R3, 0x1, PT ;  /* 0x000000010300780c */ /* 0x000fe20003f64270 */
[----:B------:R-:W-:Y:S01]  /*4150*/  BSSY B1, `(.L_x_31) ;  /* 0x0000013000017945 */ /* 0x000fe20003800000 */
[----:B---3--:R-:W-:-:S11]  /*4160*/  LOP3.LUT R17, R17, 0xfffffffd, RZ, 0xc0, !PT ;  /* 0xfffffffd11117812 */ /* 0x008fd600078ec0ff */
[----:B------:R-:W-:Y:S01]  /*4170*/  @P3 LOP3.LUT R17, R17, 0x2, RZ, 0xfc, !PT ;  /* 0x0000000211113812 */ /* 0x000fe200078efcff */
[----:B----4-:R-:W-:-:S05]  /*4180*/  HADD2.F32 R4, -RZ, R221.H0_H0 ;  /* 0x200000ddff047230 */ /* 0x010fca0000004100 */
[----:B------:R-:W-:-:S04]  /*4190*/  FMUL R4, R4, R16 ;  /* 0x0000001004047220 */ /* 0x000fc80000400000 */
[----:B--2---:R-:W-:Y:S01]  /*41a0*/  FFMA R7, R15, R2, R4 ;  /* 0x000000020f077223 */ /* 0x004fe20000000004 */
[----:B------:R-:W-:-:S04]  /*41b0*/  LEA R4, P0, R6, UR4, 0x1 ;  /* 0x0000000406047c11 */ /* 0x000fc8000f8008ff */
[----:B------:R-:W-:Y:S02]  /*41c0*/  LEA.HI.X R5, R6, UR5, R14, 0x1, P0 ;  /* 0x0000000506057c11 */ /* 0x000fe400080f0c0e */
[----:B------:R-:W-:-:S05]  /*41d0*/  F2FP.F16.F32.PACK_AB R6, RZ, R7 ;  /* 0x00000007ff06723e */ /* 0x000fca00000000ff */
[----:B------:R0:W-:Y:S02]  /*41e0*/  @P1 STG.E.U16 desc[UR36][R4.64], R6 ;  /* 0x0000000604001986 */ /* 0x0001e4000c101524 */
[----:B0-----:R-:W-:-:S04]  /*41f0*/  IMAD.WIDE.U32 R6, R10, R8, R216 ;  /* 0x000000080a067225 */ /* 0x001fc800078e00d8 */
[----:B------:R-:W-:Y:S02]  /*4200*/  IMAD.IADD R7, R227, 0x1, R7 ;  /* 0x00000001e3077824 */ /* 0x000fe400078e0207 */
[----:B------:R-:W-:-:S04]  /*4210*/  IMAD.WIDE.U32 R6, R23, R220, R6 ;  /* 0x000000dc17067225 */ /* 0x000fc800078e0006 */
[----:B------:R-:W-:Y:S01]  /*4220*/  IMAD.IADD R7, R226, 0x1, R7 ;  /* 0x00000001e2077824 */ /* 0x000fe200078e0207 */
[----:B------:R-:W-:-:S04]  /*4230*/  LEA R14, P0, R6, R20, 0x1 ;  /* 0x00000014060e7211 */ /* 0x000fc800078008ff */
[----:B------:R-:W-:Y:S02]  /*4240*/  LEA.HI.X R15, R6, R21, R7, 0x1, P0 ;  /* 0x00000015060f7211 */ /* 0x000fe400000f0c07 */
[----:B------:R-:W-:-:S13]  /*4250*/  ISETP.GT.AND P0, PT, R0, RZ, P3 ;  /* 0x000000ff0000720c */ /* 0x000fda0001f04270 */
[----:B------:R-:W-:Y:S05]  /*4260*/  @!P0 BRA `(.L_x_32) ;  /* 0x0000000000048947 */ /* 0x000fea0003800000 */
[----:B------:R0:W5:Y:S02]  /*4270*/  LDG.E.LTC128B.U16 R221, desc[UR36][R14.64+0x2] ;  /* 0x000002240edd7981 */ /* 0x000164000c1e1520 */
.L_x_32:
[----:B------:R-:W-:Y:S05]  /*4280*/  BSYNC B1 ;  /* 0x0000000000017941 */ /* 0x000fea0003800000 */
.L_x_31:
[----:B------:R-:W2:Y:S01]  /*4290*/  LDL.LU R7, [R1+0x184] ;  /* 0x0001840001077983 */ /* 0x000ea20000300800 */
[----:B-----5:R-:W-:Y:S01]  /*42a0*/  HADD2.F32 R6, -RZ, R221.H0_H0 ;  /* 0x200000ddff067230 */ /* 0x020fe20000004100 */
[C---:B------:R-:W-:Y:S01]  /*42b0*/  SHF.L.U64.HI R225, R8.reuse, 0x3, R9 ;  /* 0x0000000308e17819 */ /* 0x040fe20000010209 */
[----:B------:R-:W-:Y:S01]  /*42c0*/  IMAD.SHL.U32 R224, R8, 0x8, RZ ;  /* 0x0000000808e07824 */ /* 0x000fe200078e00ff */
[----:B------:R-:W3:Y:S02]  /*42d0*/  LDL.LU R228, [R1+0x188] ;  /* 0x0001880001e47983 */ /* 0x000ee40000300800 */
[----:B------:R-:W-:-:S04]  /*42e0*/  FMUL R6, R6, R16 ;  /* 0x0000001006067220 */ /* 0x000fc80000400000 */
[----:B--2---:R-:W-:-:S05]  /*42f0*/  FFMA R6, R7, R2, R6 ;  /* 0x0000000207067223 */ /* 0x004fca0000000006 */
[----:B------:R-:W-:-:S05]  /*4300*/  F2FP.F16.F32.PACK_AB R6, RZ, R6 ;  /* 0x00000006ff06723e */ /* 0x000fca00000000ff */
[----:B------:R1:W-:Y:S01]  /*4310*/  @P0 STG.E.U16 desc[UR36][R4.64+0x2], R6 ;  /* 0x0000020604000986 */ /* 0x0003e2000c101524 */
[----:B------:R-:W-:Y:S01]  /*4320*/  ISETP.GT.AND P0, PT, R0, 0x8, P5 ;  /* 0x000000080000780c */ /* 0x000fe20002f04270 */
[----:B-1----:R-:W-:-:S04]  /*4330*/  IMAD.WIDE.U32 R6, R10, R8, R224 ;  /* 0x000000080a067225 */ /* 0x002fc800078e00e0 */
[----:B------:R-:W-:Y:S01]  /*4340*/  IMAD.IADD R227, R227, 0x1, R7 ;  /* 0x00000001e3e37824 */ /* 0x000fe200078e0207 */
[----:B------:R-:W-:-:S05]  /*4350*/  IADD3 R7, P1, R222, R6, RZ ;  /* 0x00000006de077210 */ /* 0x000fca0007f3e0ff */
[----:B------:R-:W-:Y:S01]  /*4360*/  IMAD.X R13, R227, 0x1, R219, P1 ;  /* 0x00000001e30d7824 */ /* 0x000fe200008e06db */
[----:B------:R-:W-:-:S04]  /*4370*/  LEA R12, P1, R7, R20, 0x1 ;  /* 0x00000014070c7211 */ /* 0x000fc800078208ff */
[----:B------:R-:W-:-:S05]  /*4380*/  LEA.HI.X R13, R7, R21, R13, 0x1, P1 ;  /* 0x00000015070d7211 */ /* 0x000fca00008f0c0d */
[----:B------:R-:W2:Y:S01]  /*4390*/  @P0 LDG.E.LTC128B.U16 R221, desc[UR36][R12.64] ;  /* 0x000000240cdd0981 */ /* 0x000ea2000c1e1520 */
[----:B------:R-:W-:Y:S01]  /*43a0*/  IADD3 R6, P1, R216, R6, RZ ;  /* 0x00000006d8067210 */ /* 0x000fe20007f3e0ff */
[C---:B------:R-:W-:Y:S01]  /*43b0*/  IMAD.SHL.U32 R233, R18.reuse, 0x10, RZ ;  /* 0x0000001012e97824 */ /* 0x040fe200078e00ff */
[----:B------:R-:W-:Y:S01]  /*43c0*/  SHF.L.U64.HI R232, R18, 0x4, R19 ;  /* 0x0000000412e87819 */ /* 0x000fe20000010213 */
[----:B------:R-:W-:Y:S02]  /*43d0*/  BSSY B1, `(.L_x_33) ;  /* 0x0000011000017945 */ /* 0x000fe40003800000 */
[----:B------:R-:W-:Y:S02]  /*43e0*/  IMAD.X R7, R217, 0x1, R227, P1 ;  /* 0x00000001d9077824 */ /* 0x000fe400008e06e3 */
[----:B------:R-:W-:-:S04]  /*43f0*/  IMAD.WIDE.U32 R6, R23, R220, R6 ;  /* 0x000000dc17067225 */ /* 0x000fc800078e0006 */
[----:B------:R-:W-:Y:S02]  /*4400*/  IMAD.IADD R7, R226, 0x1, R7 ;  /* 0x00000001e2077824 */ /* 0x000fe400078e0207 */
[----:B--2---:R-:W-:-:S05]  /*4410*/  HADD2.F32 R12, -RZ, R221.H0_H0 ;  /* 0x200000ddff0c7230 */ /* 0x004fca0000004100 */
[----:B------:R-:W-:-:S04]  /*4420*/  FMUL R12, R12, R16 ;  /* 0x000000100c0c7220 */ /* 0x000fc80000400000 */
[----:B---3--:R-:W-:Y:S01]  /*4430*/  FFMA R227, R228, R2, R12 ;  /* 0x00000002e4e37223 */ /* 0x008fe2000000000c */
[----:B------:R-:W-:-:S04]  /*4440*/  LEA R12, P1, R6, R20, 0x1 ;  /* 0x00000014060c7211 */ /* 0x000fc800078208ff */
[----:B------:R-:W-:Y:S02]  /*4450*/  LEA.HI.X R13, R6, R21, R7, 0x1, P1 ;  /* 0x00000015060d7211 */ /* 0x000fe400008f0c07 */
[----:B------:R-:W-:Y:S02]  /*4460*/  F2FP.F16.F32.PACK_AB R7, RZ, R227 ;  /* 0x000000e3ff07723e */ /* 0x000fe400000000ff */
[----:B------:R-:W-:Y:S02]  /*4470*/  IADD3 R6, P2, R233, R4, RZ ;  /* 0x00000004e9067210 */ /* 0x000fe40007f5e0ff */
[----:B------:R-:W-:Y:S02]  /*4480*/  PRMT R227, R7, 0x7610, R227 ;  /* 0x0000761007e37816 */ /* 0x000fe400000000e3 */
[----:B------:R-:W-:Y:S01]  /*4490*/  ISETP.GT.AND P1, PT, R0, 0x8, P3 ;  /* 0x000000080000780c */ /* 0x000fe20001f24270 */
[----:B------:R-:W-:-:S05]  /*44a0*/  IMAD.X R7, R232, 0x1, R5, P2 ;  /* 0x00000001e8077824 */ /* 0x000fca00010e0605 */
[----:B------:R1:W-:Y:S07]  /*44b0*/  @P0 STG.E.U16 desc[UR36][R6.64], R227 ;  /* 0x000000e306000986 */ /* 0x0003ee000c101524 */
[----:B------:R-:W-:Y:S05]  /*44c0*/  @!P1 BRA `(.L_x_34) ;  /* 0x0000000000049947 */ /* 0x000fea0003800000 */
[----:B------:R2:W5:Y:S02]  /*44d0*/  LDG.E.LTC128B.U16 R221, desc[UR36][R12.64+0x2] ;  /* 0x000002240cdd7981 */ /* 0x000564000c1e1520 */
.L_x_34:
[----:B------:R-:W-:Y:S05]  /*44e0*/  BSYNC B1 ;  /* 0x0000000000017941 */ /* 0x000fea0003800000 */
.L_x_33:
[----:B------:R-:W3:Y:S01]  /*44f0*/  LDL.LU R228, [R1+0x18c] ;  /* 0x00018c0001e47983 */ /* 0x000ee20000300800 */
[----:B-1---5:R-:W-:Y:S01]  /*4500*/  HADD2.F32 R227, -RZ, R221.H0_H0 ;  /* 0x200000ddffe37230 */ /* 0x022fe20000004100 */
[----:B------:R-:W-:Y:S01]  /*4510*/  ISETP.GT.AND P3, PT, R3, 0x8, PT ;  /* 0x000000080300780c */ /* 0x000fe20003f64270 */
[----:B------:R-:W-:Y:S01]  /*4520*/  BSSY B1, `(.L_x_35) ;  /* 0x000000a000017945 */ /* 0x000fe20003800000 */
[----:B------:R-:W-:Y:S02]  /*4530*/  LOP3.LUT R17, R17, 0xfffffffb, RZ, 0xc0, !PT ;  /* 0xfffffffb11117812 */ /* 0x000fe400078ec0ff */
[----:B------:R-:W-:Y:S01]  /*4540*/  FMUL R227, R227, R16 ;  /* 0x00000010e3e37220 */ /* 0x000fe20000400000 */
[----:B------:R-:W-:-:S08]  /*4550*/  ISETP.GT.AND P0, PT, R0, RZ, P3 ;  /* 0x000000ff0000720c */ /* 0x000fd00001f04270 */
[----:B------:R-:W-:Y:S01]  /*4560*/  @P3 LOP3.LUT R17, R17, 0x4, RZ, 0xfc, !PT ;  /* 0x0000000411113812 */ /* 0x000fe200078efcff */
[----:B---3--:R-:W-:-:S05]  /*4570*/  FFMA R227, R228, R2, R227 ;  /* 0x00000002e4e37223 */ /* 0x008fca00000000e3 */
[----:B------:R-:W-:-:S05]  /*4580*/  F2FP.F16.F32.PACK_AB R227, RZ, R227 ;  /* 0x000000e3ffe3723e */ /* 0x000fca00000000ff */
[----:B------:R1:W-:Y:S01]  /*4590*/  @P1 STG.E.U16 desc[UR36][R6.64+0x2], R227 ;  /* 0x000002e306001986 */ /* 0x0003e2000c101524 */
[----:B------:R-:W-:Y:S05]  /*45a0*/  @!P0 BRA `(.L_x_36) ;  /* 0x0000000000048947 */ /* 0x000fea0003800000 */
[----:B------:R3:W5:Y:S02]  /*45b0*/  LDG.E.LTC128B.U16 R221, desc[UR36][R14.64+0x10] ;  /* 0x000010240edd7981 */ /* 0x000764000c1e1520 */
.L_x_36:
[----:B------:R-:W-:Y:S05]  /*45c0*/  BSYNC B1 ;  /* 0x0000000000017941 */ /* 0x000fea0003800000 */
.L_x_35:
[----:B------:R-:W4:Y:S01]  /*45d0*/  LDL.LU R228, [R1+0x190] ;  /* 0x0001900001e47983 */ /* 0x000f220000300800 */
[----:B-1---5:R-:W-:Y:S01]  /*45e0*/  HADD2.F32 R227, -RZ, R221.H0_H0 ;  /* 0x200000ddffe37230 */ /* 0x022fe20000004100 */
[----:B------:R-:W-:Y:S01]  /*45f0*/  ISETP.GT.AND P2, PT, R3, 0x9, PT ;  /* 0x000000090300780c */ /* 0x000fe20003f44270 */
[----:B------:R-:W-:Y:S01]  /*4600*/  BSSY B1, `(.L_x_37) ;  /* 0x000000a000017945 */ /* 0x000fe20003800000 */
[----:B------:R-:W-:Y:S02]  /*4610*/  LOP3.LUT R17, R17, 0xfffffff7, RZ, 0xc0, !PT ;  /* 0xfffffff711117812 */ /* 0x000fe400078ec0ff */
[----:B------:R-:W-:Y:S01]  /*4620*/  FMUL R227, R227, R16 ;  /* 0x00000010e3e37220 */ /* 0x000fe20000400000 */
[----:B------:R-:W-:-:S08]  /*4630*/  ISETP.GT.AND P1, PT, R0, RZ, P2 ;  /* 0x000000ff0000720c */ /* 0x000fd00001724270 */
[----:B------:R-:W-:Y:S01]  /*4640*/  @P2 LOP3.LUT R17, R17, 0x8, RZ, 0xfc, !PT ;  /* 0x0000000811112812 */ /* 0x000fe200078efcff */
[----:B----4-:R-:W-:-:S05]  /*4650*/  FFMA R227, R228, R2, R227 ;  /* 0x00000002e4e37223 */ /* 0x010fca00000000e3 */
[----:B------:R-:W-:-:S05]  /*4660*/  F2FP.F16.F32.PACK_AB R227, RZ, R227 ;  /* 0x000000e3ffe3723e */ /* 0x000fca00000000ff */
[----:B------:R1:W-:Y:S01]  /*4670*/  @P0 STG.E.U16 desc[UR36][R4.64+0x10], R227 ;  /* 0x000010e304000986 */ /* 0x0003e2000c101524 */
[----:B------:R-:W-:Y:S05]  /*4680*/  @!P1 BRA `(.L_x_38) ;  /* 0x0000000000049947 */ /* 0x000fea0003800000 */
[----:B------:R4:W5:Y:S02]  /*4690*/  LDG.E.LTC128B.U16 R221, desc[UR36][R14.64+0x12] ;  /* 0x000012240edd7981 */ /* 0x000964000c1e1520 */
.L_x_38:
[----:B------:R-:W-:Y:S05]  /*46a0*/  BSYNC B1 ;  /* 0x0000000000017941 */ /* 0x000fea0003800000 */
.L_x_37:
[----:B------:R-:W2:Y:S01]  /*46b0*/  LDL.LU R228, [R1+0x194] ;  /* 0x0001940001e47983 */ /* 0x000ea20000300800 */
[----:B-1---5:R-:W-:Y:S01]  /*46c0*/  HADD2.F32 R227, -RZ, R221.H0_H0 ;  /* 0x200000ddffe37230 */ /* 0x022fe20000004100 */
[----:B------:R-:W-:Y:S01]  /*46d0*/  ISETP.GT.AND P0, PT, R0, 0x8, P3 ;  /* 0x000000080000780c */ /* 0x000fe20001f04270 */
[----:B------:R-:W-:Y:S03]  /*46e0*/  BSSY B1, `(.L_x_39) ;  /* 0x0000007000017945 */ /* 0x000fe60003800000 */
[----:B------:R-:W-:-:S04]  /*46f0*/  FMUL R227, R227, R16 ;  /* 0x00000010e3e37220 */ /* 0x000fc80000400000 */
[----:B--2---:R-:W-:-:S05]  /*4700*/  FFMA R227, R228, R2, R227 ;  /* 0x00000002e4e37223 */ /* 0x004fca00000000e3 */
[----:B------:R-:W-:-:S05]  /*4710*/  F2FP.F16.F32.PACK_AB R227, RZ, R227 ;  /* 0x000000e3ffe3723e */ /* 0x000fca00000000ff */
[----:B------:R1:W-:Y:S01]  /*4720*/  @P1 STG.E.U16 desc[UR36][R4.64+0x12], R227 ;  /* 0x000012e304001986 */ /* 0x0003e2000c101524 */
[----:B------:R-:W-:Y:S05]  /*4730*/  @!P0 BRA `(.L_x_40) ;  /* 0x0000000000048947 */ /* 0x000fea0003800000 */
[----:B------:R2:W5:Y:S02]  /*4740*/  LDG.E.LTC128B.U16 R221, desc[UR36][R12.64+0x10] ;  /* 0x000010240cdd7981 */ /* 0x000564000c1e1520 */
.L_x_40:
[----:B------:R-:W-:Y:S05]  /*4750*/  BSYNC B1 ;  /* 0x0000000000017941 */ /* 0x000fea0003800000 */
.L_x_39:
[----:B------:R-:W3:Y:S01]  /*4760*/  LDL.LU R228, [R1+0x198] ;  /* 0x0001980001e47983 */ /* 0x000ee20000300800 */
[----:B-1---5:R-:W-:Y:S01]  /*4770*/  HADD2.F32 R227, -RZ, R221.H0_H0 ;  /* 0x200000ddffe37230 */ /* 0x022fe20000004100 */
[----:B------:R-:W-:Y:S01]  /*4780*/  ISETP.GT.AND P1, PT, R0, 0x8, P2 ;  /* 0x000000080000780c */ /* 0x000fe20001724270 */
[----:B------:R-:W-:Y:S03]  /*4790*/  BSSY B1, `(.L_x_41) ;  /* 0x0000007000017945 */ /* 0x000fe60003800000 */
[----:B------:R-:W-:-:S04]  /*47a0*/  FMUL R227, R227, R16 ;  /* 0x00000010e3e37220 */ /* 0x000fc80000400000 */
[----:B---3--:R-:W-:-:S05]  /*47b0*/  FFMA R227, R228, R2, R227 ;  /* 0x00000002e4e37223 */ /* 0x008fca00000000e3 */
[----:B------:R-:W-:-:S05]  /*47c0*/  F2FP.F16.F32.PACK_AB R227, RZ, R227 ;  /* 0x000000e3ffe3723e */ /* 0x000fca00000000ff */
[----:B------:R1:W-:Y:S01]  /*47d0*/  @P0 STG.E.U16 desc[UR36][R6.64+0x10], R227 ;  /* 0x000010e306000986 */ /* 0x0003e2000c101524 */
[----:B------:R-:W-:Y:S05]  /*47e0*/  @!P1 BRA `(.L_x_42) ;  /* 0x0000000000049947 */ /* 0x000fea0003800000 */
[----:B------:R3:W5:Y:S02]  /*47f0*/  LDG.E.LTC128B.U16 R221, desc[UR36][R12.64+0x12] ;  /* 0x000012240cdd7981 */ /* 0x000764000c1e1520 */
.L_x_42:
[----:B------:R-:W-:Y:S05]  /*4800*/  BSYNC B1 ;  /* 0x0000000000017941 */ /* 0x000fea0003800000 */
.L_x_41:
[----:B------:R-:W2:Y:S01]  /*4810*/  LDL.LU R228, [R1+0x19c] ;  /* 0x00019c0001e47983 */ /* 0x000ea20000300800 */
[----:B-1---5:R-:W-:Y:S01]  /*4820*/  HADD2.F32 R227, -RZ, R221.H0_H0 ;  /* 0x200000ddffe37230 */ /* 0x022fe20000004100 */
[----:B------:R-:W-:Y:S01]  /*4830*/  ISETP.GT.AND P2, PT, R3, 0x10, PT ;  /* 0x000000100300780c */ /* 0x000fe20003f44270 */
[----:B------:R-:W-:Y:S01]  /*4840*/  BSSY B1, `(.L_x_43) ;  /* 0x000000a000017945 */ /* 0x000fe20003800000 */
[----:B------:R-:W-:Y:S02]  /*4850*/  LOP3.LUT R17, R17, 0xffffffef, RZ, 0xc0, !PT ;  /* 0xffffffef11117812 */ /* 0x000fe400078ec0ff */
[----:B------:R-:W-:Y:S01]  /*4860*/  FMUL R227, R227, R16 ;  /* 0x00000010e3e37220 */ /* 0x000fe20000400000 */
[----:B------:R-:W-:-:S08]  /*4870*/  ISETP.GT.AND P0, PT, R0, RZ, P2 ;  /* 0x000000ff0000720c */ /* 0x000fd00001704270 */
[----:B------:R-:W-:Y:S01]  /*4880*/  @P2 LOP3.LUT R17, R17, 0x10, RZ, 0xfc, !PT ;  /* 0x0000001011112812 */ /* 0x000fe200078efcff */
[----:B--2---:R-:W-:-:S05]  /*4890*/  FFMA R227, R228, R2, R227 ;  /* 0x00000002e4e37223 */ /* 0x004fca00000000e3 */
[----:B------:R-:W-:-:S05]  /*48a0*/  F2FP.F16.F32.PACK_AB R227, RZ, R227 ;  /* 0x000000e3ffe3723e */ /* 0x000fca00000000ff */
[----:B------:R1:W-:Y:S01]  /*48b0*/  @P1 STG.E.U16 desc[UR36][R6.64+0x12], R227 ;  /* 0x000012e306001986 */ /* 0x0003e2000c101524 */
[----:B------:R-:W-:Y:S05]  /*48c0*/  @!P0 BRA `(.L_x_44) ;  /* 0x0000000000048947 */ /* 0x000fea0003800000 */
[----:B------:R2:W5:Y:S02]  /*48d0*/  LDG.E.LTC128B.U16 R221, desc[UR36][R14.64+0x20] ;  /* 0x000020240edd7981 */ /* 0x000564000c1e1520 */
.L_x_44:
[----:B------:R-:W-:Y:S05]  /*48e0*/  BSYNC B1 ;  /* 0x0000000000017941 */ /* 0x000fea0003800000 */
.L_x_43:
[----:B------:R-:W3:Y:S01]  /*48f0*/  LDL.LU R228, [R1+0x1a0] ;  /* 0x0001a00001e47983 */ /* 0x000ee20000300800 */
[----:B-1---5:R-:W-:Y:S01]  /*4900*/  HADD2.F32 R227, -RZ, R221.H0_H0 ;  /* 0x200000ddffe37230 */ /* 0x022fe20000004100 */
[----:B------:R-:W-:Y:S01]  /*4910*/  ISETP.GT.AND P1, PT, R3, 0x11, PT ;  /* 0x000000110300780c */ /* 0x000fe20003f24270 */
[----:B------:R-:W-:Y:S01]  /*4920*/  BSSY B1, `(.L_x_45) ;  /* 0x000000a000017945 */ /* 0x000fe20003800000 */
[----:B------:R-:W-:Y:S02]  /*4930*/  LOP3.LUT R22, R22, 0xfffffbff, RZ, 0xc0, !PT ;  /* 0xfffffbff16167812 */ /* 0x000fe400078ec0ff */
[----:B------:R-:W-:-:S09]  /*4940*/  FMUL R227, R227, R16 ;  /* 0x00000010e3e37220 */ /* 0x000fd20000400000 */
[----:B------:R-:W-:Y:S01]  /*4950*/  @P1 LOP3.LUT R22, R22, 0x400, RZ, 0xfc, !PT ;  /* 0x0000040016161812 */ /* 0x000fe200078efcff */
[----:B---3--:R-:W-:-:S05]  /*4960*/  FFMA R227, R228, R2, R227 ;  /* 0x00000002e4e37223 */ /* 0x008fca00000000e3 */
[----:B------:R-:W-:-:S05]  /*4970*/  F2FP.F16.F32.PACK_AB R227, RZ, R227 ;  /* 0x000000e3ffe3723e */ /* 0x000fca00000000ff */
[----:B------:R1:W-:Y:S01]  /*4980*/  @P0 STG.E.U16 desc[UR36][R4.64+0x20], R227 ;  /* 0x000020e304000986 */ /* 0x0003e2000c101524 */
[----:B------:R-:W-:-:S13]  /*4990*/  ISETP.GT.AND P0, PT, R0, RZ, P1 ;  /* 0x000000ff0000720c */ /* 0x000fda0000f04270 */
[----:B-1----:R-:W-:Y:S05]  /*49a0*/  @!P0 BRA `(.L_x_46) ;  /* 0x0000000000048947 */ /* 0x002fea0003800000 */
[----:B------:R1:W5:Y:S02]  /*49b0*/  LDG.E.LTC128B.U16 R221, desc[UR36][R14.64+0x22] ;  /* 0x000022240edd7981 */ /* 0x000364000c1e1520 */
.L_x_46:
[----:B------:R-:W-:Y:S05]  /*49c0*/  BSYNC B1 ;  /* 0x0000000000017941 */ /* 0x000fea0003800000 */
.L_x_45:
[----:B------:R-:W3:Y:S01]  /*49d0*/  LDL.LU R228, [R1+0x1a4] ;  /* 0x0001a40001e47983 */ /* 0x000ee20000300800 */
[----:B-----5:R-:W-:Y:S01]  /*49e0*/  HADD2.F32 R227, -RZ, R221.H0_H0 ;  /* 0x200000ddffe37230 */ /* 0x020fe20000004100 */
[----:B------:R-:W-:Y:S04]  /*49f0*/  BSSY B1, `(.L_x_47) ;  /* 0x0000008000017945 */ /* 0x000fe80003800000 */
[----:B------:R-:W-:-:S04]  /*4a00*/  FMUL R227, R227, R16 ;  /* 0x00000010e3e37220 */ /* 0x000fc80000400000 */
[----:B---3--:R-:W-:-:S05]  /*4a10*/  FFMA R227, R228, R2, R227 ;  /* 0x00000002e4e37223 */ /* 0x008fca00000000e3 */
[----:B------:R-:W-:-:S05]  /*4a20*/  F2FP.F16.F32.PACK_AB R227, RZ, R227 ;  /* 0x000000e3ffe3723e */ /* 0x000fca00000000ff */
[----:B------:R3:W-:Y:S01]  /*4a30*/  @P0 STG.E.U16 desc[UR36][R4.64+0x22], R227 ;  /* 0x000022e304000986 */ /* 0x0007e2000c101524 */
[----:B------:R-:W-:-:S13]  /*4a40*/  ISETP.GT.AND P0, PT, R0, 0x8, P2 ;  /* 0x000000080000780c */ /* 0x000fda0001704270 */
[----:B---3--:R-:W-:Y:S05]  /*4a50*/  @!P0 BRA `(.L_x_48) ;  /* 0x0000000000048947 */ /* 0x008fea0003800000 */
[----:B------:R3:W5:Y:S02]  /*4a60*/  LDG.E.LTC128B.U16 R221, desc[UR36][R12.64+0x20] ;  /* 0x000020240cdd7981 */ /* 0x000764000c1e1520 */
.L_x_48:
[----:B------:R-:W-:Y:S05]  /*4a70*/  BSYNC B1 ;  /* 0x0000000000017941 */ /* 0x000fea0003800000 */
.L_x_47:
[----:B------:R-:W2:Y:S01]  /*4a80*/  LDL.LU R228, [R1+0x1a8] ;  /* 0x0001a80001e47983 */ /* 0x000ea20000300800 */
[----:B-----5:R-:W-:Y:S01]  /*4a90*/  HADD2.F32 R227, -RZ, R221.H0_H0 ;  /* 0x200000ddffe37230 */ /* 0x020fe20000004100 */
[----:B------:R-:W-:Y:S04]  /*4aa0*/  BSSY B1, `(.L_x_49) ;  /* 0x0000008000017945 */ /* 0x000fe80003800000 */
[----:B------:R-:W-:-:S04]  /*4ab0*/  FMUL R227, R227, R16 ;  /* 0x00000010e3e37220 */ /* 0x000fc80000400000 */
[----:B--2---:R-:W-:-:S05]  /*4ac0*/  FFMA R227, R228, R2, R227 ;  /* 0x00000002e4e37223 */ /* 0x004fca00000000e3 */
[----:B------:R-:W-:-:S05]  /*4ad0*/  F2FP.F16.F32.PACK_AB R227, RZ, R227 ;  /* 0x000000e3ffe3723e */ /* 0x000fca00000000ff */
[----:B------:R2:W-:Y:S01]  /*4ae0*/  @P0 STG.E.U16 desc[UR36][R6.64+0x20], R227 ;  /* 0x000020e306000986 */ /* 0x0005e2000c101524 */
[----:B------:R-:W-:-:S13]  /*4af0*/  ISETP.GT.AND P0, PT, R0, 0x8, P1 ;  /* 0x000000080000780c */ /* 0x000fda0000f04270 */
[----:B--2---:R-:W-:Y:S05]  /*4b00*/  @!P0 BRA `(.L_x_50) ;  /* 0x0000000000048947 */ /* 0x004fea0003800000 */
[----:B------:R2:W5:Y:S02]  /*4b10*/  LDG.E.LTC128B.U16 R221, desc[UR36][R12.64+0x22] ;  /* 0x000022240cdd7981 */ /* 0x000564000c1e1520 */
.L_x_50:
[----:B------:R-:W-:Y:S05]  /*4b20*/  BSYNC B1 ;  /* 0x0000000000017941 */ /* 0x000fea0003800000 */
.L_x_49:
[----:B------:R-:W3:Y:S01]  /*4b30*/  LDL.LU R228, [R1+0x1ac] ;  /* 0x0001ac0001e47983 */ /* 0x000ee20000300800 */
[----:B-----5:R-:W-:Y:S01]  /*4b40*/  HADD2.F32 R227, -RZ, R221.H0_H0 ;  /* 0x200000ddffe37230 */ /* 0x020fe20000004100 */
        /* <DEDUP_REMOVED lines=9> */
[----:B---3--:R-:W-:Y:S05]  /*4be0*/  @!P0 BRA `(.L_x_52) ;  /* 0x0000000000048947 */ /* 0x008fea0003800000 */
[----:B------:R3:W5:Y:S02]  /*4bf0*/  LDG.E.LTC128B.U16 R221, desc[UR36][R14.64+0x30] ;  /* 0x000030240edd7981 */ /* 0x000764000c1e1520 */
.L_x_52:
[----:B------:R-:W-:Y:S05]  /*4c00*/  BSYNC B1 ;  /* 0x0000000000017941 */ /* 0x000fea0003800000 */
.L_x_51:
[----:B------:R-:W2:Y:S01]  /*4c10*/  LDL.LU R228, [R1+0x1b0] ;  /* 0x0001b00001e47983 */ /* 0x000ea20000300800 */
[----:B-----5:R-:W-:Y:S01]  /*4c20*/  HADD2.F32 R227, -RZ, R221.H0_H0 ;  /* 0x200000ddffe37230 */ /* 0x020fe20000004100 */
[----:B------:R-:W-:Y:S01]  /*4c30*/  ISETP.GT.AND P1, PT, R3, 0x19, PT ;  /* 0x000000190300780c */ /* 0x000fe20003f24270 */
[----:B------:R-:W-:Y:S01]  /*4c40*/  BSSY B1, `(.L_x_53) ;  /* 0x000000a000017945 */ /* 0x000fe20003800000 */
[----:B------:R-:W-:Y:S02]  /*4c50*/  LOP3.LUT R22, R22, 0xfffffeff, RZ, 0xc0, !PT ;  /* 0xfffffeff16167812 */ /* 0x000fe400078ec0ff */
[----:B------:R-:W-:-:S09]  /*4c60*/  FMUL R227, R227, R16 ;  /* 0x00000010e3e37220 */ /* 0x000fd20000400000 */
[----:B------:R-:W-:Y:S01]  /*4c70*/  @P1 LOP3.LUT R22, R22, 0x100, RZ, 0xfc, !PT ;  /* 0x0000010016161812 */ /* 0x000fe200078efcff */
[----:B--2---:R-:W-:-:S05]  /*4c80*/  FFMA R227, R228, R2, R227 ;  /* 0x00000002e4e37223 */ /* 0x004fca00000000e3 */
[----:B------:R-:W-:-:S05]  /*4c90*/  F2FP.F16.F32.PACK_AB R227, RZ, R227 ;  /* 0x000000e3ffe3723e */ /* 0x000fca00000000ff */
[----:B------:R2:W-:Y:S01]  /*4ca0*/  @P0 STG.E.U16 desc[UR36][R4.64+0x30], R227 ;  /* 0x000030e304000986 */ /* 0x0005e2000c101524 */
[----:B------:R-:W-:-:S13]  /*4cb0*/  ISETP.GT.AND P0, PT, R0, RZ, P1 ;  /* 0x000000ff0000720c */ /* 0x000fda0000f04270 */
[----:B--2---:R-:W-:Y:S05]  /*4cc0*/  @!P0 BRA `(.L_x_54) ;  /* 0x0000000000048947 */ /* 0x004fea0003800000 */
[----:B------:R2:W5:Y:S02]  /*4cd0*/  LDG.E.LTC128B.U16 R221, desc[UR36][R14.64+0x32] ;  /* 0x000032240edd7981 */ /* 0x000564000c1e1520 */
.L_x_54:
[----:B------:R-:W-:Y:S05]  /*4ce0*/  BSYNC B1 ;  /* 0x0000000000017941 */ /* 0x000fea0003800000 */
.L_x_53:
        /* <DEDUP_REMOVED lines=10> */
.L_x_56:
[----:B------:R-:W-:Y:S05]  /*4d90*/  BSYNC B1 ;  /* 0x0000000000017941 */ /* 0x000fea0003800000 */
.L_x_55:
        /* <DEDUP_REMOVED lines=10> */
.L_x_58:
[----:B------:R-:W-:Y:S05]  /*4e40*/  BSYNC B1 ;  /* 0x0000000000017941 */ /* 0x000fea0003800000 */
.L_x_57:
        /* <DEDUP_REMOVED lines=10> */
[----:B------:R-:W-:Y:S02]  /*4ef0*/  ISETP.GT.AND P0, PT, R0, RZ, P2 ;  /* 0x000000ff0000720c */ /* 0x000fe40001704270 */
[----:B---3--:R-:W-:-:S11]  /*4f00*/  PRMT R227, R221, 0x7610, R227 ;  /* 0x00007610dde37816 */ /* 0x008fd600000000e3 */
[----:B------:R-:W-:Y:S05]  /*4f10*/  @!P0 BRA `(.L_x_60) ;  /* 0x0000000000048947 */ /* 0x000fea0003800000 */
[----:B------:R3:W5:Y:S02]  /*4f20*/  LDG.E.LTC128B.U16 R227, desc[UR36][R14.64+0x40] ;  /* 0x000040240ee37981 */ /* 0x000764000c1e1520 */
.L_x_60:
[----:B------:R-:W-:Y:S05]  /*4f30*/  BSYNC B1 ;  /* 0x0000000000017941 */ /* 0x000fea0003800000 */
.L_x_59:
        /* <DEDUP_REMOVED lines=9> */
[----:B------:R2:W-:Y:S02]  /*4fd0*/  @P0 STG.E.U16 desc[UR36][R4.64+0x40], R221 ;  /* 0x000040dd04000986 */ /* 0x0005e4000c101524 */
[----:B--2---:R-:W-:-:S05]  /*4fe0*/  IADD3 R221, P0, R10, 0x80, RZ ;  /* 0x000000800add7810 */ /* 0x004fca0007f1e0ff */
[----:B------:R-:W-:Y:S02]  /*4ff0*/  IMAD.X R10, RZ, RZ, R11, P0 ;  /* 0x000000ffff0a7224 */ /* 0x000fe400000e060b */
[----:B------:R-:W-:-:S04]  /*5000*/  IMAD.WIDE.U32 R228, R221, R8, R224 ;  /* 0x00000008dde47225 */ /* 0x000fc800078e00e0 */
[----:B------:R-:W-:-:S04]  /*5010*/  IMAD R10, R10, R8, RZ ;  /* 0x000000080a0a7224 */ /* 0x000fc800078e02ff */
[C---:B------:R-:W-:Y:S02]  /*5020*/  IMAD R223, R221.reuse, R9, R10 ;  /* 0x00000009dddf7224 */ /* 0x040fe400078e020a */
[----:B------:R-:W-:-:S04]  /*5030*/  IMAD.WIDE.U32 R10, R221, R8, R218 ;  /* 0x00000008dd0a7225 */ /* 0x000fc800078e00da */
[----:B------:R-:W-:Y:S01]  /*5040*/  IMAD.IADD R9, R11, 0x1, R223 ;  /* 0x000000010b097824 */ /* 0x000fe200078e02df */
[----:B------:R-:W-:Y:S01]  /*5050*/  LEA R230, P0, R10, R20, 0x1 ;  /* 0x000000140ae67211 */ /* 0x000fe200078008ff */
[----:B------:R-:W-:-:S03]  /*5060*/  IMAD.IADD R218, R223, 0x1, R229 ;  /* 0x00000001dfda7824 */ /* 0x000fc600078e02e5 */
[----:B------:R-:W-:Y:S01]  /*5070*/  LEA.HI.X R231, R10, R21, R9, 0x1, P0 ;  /* 0x000000150ae77211 */ /* 0x000fe200000f0c09 */
[----:B------:R-:W-:Y:S01]  /*5080*/  IMAD.WIDE.U32 R8, R221, R8, R216 ;  /* 0x00000008dd087225 */ /* 0x000fe200078e00d8 */
[----:B------:R-:W-:-:S03]  /*5090*/  IADD3 R224, P0, R216, R228, RZ ;  /* 0x000000e4d8e07210 */ /* 0x000fc60007f1e0ff */
[----:B------:R-:W-:Y:S02]  /*50a0*/  IMAD.IADD R9, R223, 0x1, R9 ;  /* 0x00000001df097824 */ /* 0x000fe400078e0209 */
[----:B------:R-:W-:Y:S02]  /*50b0*/  IMAD.X R225, R217, 0x1, R218, P0 ;  /* 0x00000001d9e17824 */ /* 0x000fe400000e06da */
[----:B------:R-:W-:-:S04]  /*50c0*/  IMAD.WIDE.U32 R8, R23, R220, R8 ;  /* 0x000000dc17087225 */ /* 0x000fc800078e0008 */
[----:B------:R-:W-:Y:S01]  /*50d0*/  IMAD.IADD R9, R226, 0x1, R9 ;  /* 0x00000001e2097824 */ /* 0x000fe200078e0209 */
[----:B------:R-:W-:Y:S01]  /*50e0*/  LEA R10, P0, R8, R20, 0x1 ;  /* 0x00000014080a7211 */ /* 0x000fe200078008ff */
[----:B------:R-:W-:-:S03]  /*50f0*/  IMAD.WIDE.U32 R220, R23, R220, R224 ;  /* 0x000000dc17dc7225 */ /* 0x000fc600078e00e0 */
[----:B------:R-:W-:Y:S01]  /*5100*/  LEA.HI.X R11, R8, R21, R9, 0x1, P0 ;  /* 0x00000015080b7211 */ /* 0x000fe200000f0c09 */
[----:B------:R-:W-:Y:S01]  /*5110*/  IMAD.IADD R226, R226, 0x1, R221 ;  /* 0x00000001e2e27824 */ /* 0x000fe200078e02dd */
[----:B------:R-:W-:-:S04]  /*5120*/  LEA R8, P0, R220, R20, 0x1 ;  /* 0x00000014dc087211 */ /* 0x000fc800078008ff */
[----:B------:R-:W-:Y:S02]  /*5130*/  LEA.HI.X R9, R220, R21, R226, 0x1, P0 ;  /* 0x00000015dc097211 */ /* 0x000fe400000f0ce2 */
[----:B------:R-:W-:-:S05]  /*5140*/  IADD3 R222, P0, R222, R228, RZ ;  /* 0x000000e4dede7210 */ /* 0x000fca0007f1e0ff */
[----:B------:R-:W-:Y:S01]  /*5150*/  IMAD.X R218, R218, 0x1, R219, P0 ;  /* 0x00000001dada7824 */ /* 0x000fe200000e06db */
[C---:B------:R-:W-:Y:S02]  /*5160*/  LEA R216, P0, R222.reuse, R20, 0x1 ;  /* 0x00000014ded87211 */ /* 0x040fe400078008ff */
[----:B------:R-:W-:Y:S02]  /*5170*/  PRMT R20, R227, 0x7610, R20 ;  /* 0x00007610e3147816 */ /* 0x000fe40000000014 */
[----:B------:R-:W-:Y:S02]  /*5180*/  LEA.HI.X R217, R222, R21, R218, 0x1, P0 ;  /* 0x00000015ded97211 */ /* 0x000fe400000f0cda */
[----:B------:R-:W-:-:S13]  /*5190*/  ISETP.GT.AND P0, PT, R0, RZ, P1 ;  /* 0x000000ff0000720c */ /* 0x000fda0000f04270 */
[----:B------:R-:W-:Y:S05]  /*51a0*/  @!P0 BRA `(.L_x_62) ;  /* 0x0000000000048947 */ /* 0x000fea0003800000 */
[----:B------:R2:W5:Y:S02]  /*51b0*/  LDG.E.LTC128B.U16 R20, desc[UR36][R14.64+0x42] ;  /* 0x000042240e147981 */ /* 0x000564000c1e1520 */
.L_x_62:
[----:B------:R-:W-:Y:S05]  /*51c0*/  BSYNC B1 ;  /* 0x0000000000017941 */ /* 0x000fea0003800000 */
.L_x_61:
        /* <DEDUP_REMOVED lines=10> */
.L_x_64:
[----:B------:R-:W-:Y:S05]  /*5270*/  BSYNC B1 ;  /* 0x0000000000017941 */ /* 0x000fea0003800000 */
.L_x_63:
        /* <DEDUP_REMOVED lines=10> */
.L_x_66:
[----:B------:R-:W-:Y:S05]  /*5320*/  BSYNC B1 ;  /* 0x0000000000017941 */ /* 0x000fea0003800000 */
.L_x_65:
        /* <DEDUP_REMOVED lines=13> */
.L_x_68:
[----:B------:R-:W-:Y:S05]  /*5400*/  BSYNC B1 ;  /* 0x0000000000017941 */ /* 0x000fea0003800000 */
.L_x_67:
        /* <DEDUP_REMOVED lines=13> */
.L_x_70:
[----:B------:R-:W-:Y:S05]  /*54e0*/  BSYNC B1 ;  /* 0x0000000000017941 */ /* 0x000fea0003800000 */
.L_x_69:
        /* <DEDUP_REMOVED lines=10> */
.L_x_72:
[----:B------:R-:W-:Y:S05]  /*5590*/  BSYNC B1 ;  /* 0x0000000000017941 */ /* 0x000fea0003800000 */
.L_x_71:
        /* <DEDUP_REMOVED lines=10> */
.L_x_74:
[----:B------:R-:W-:Y:S05]  /*5640*/  BSYNC B1 ;  /* 0x0000000000017941 */ /* 0x000fea0003800000 */
.L_x_73:
        /* <DEDUP_REMOVED lines=13> */
.L_x_76:
[----:B------:R-:W-:Y:S05]  /*5720*/  BSYNC B1 ;  /* 0x0000000000017941 */ /* 0x000fea0003800000 */
.L_x_75:
        /* <DEDUP_REMOVED lines=13> */
.L_x_78:
[----:B------:R-:W-:Y:S05]  /*5800*/  BSYNC B1 ;  /* 0x0000000000017941 */ /* 0x000fea0003800000 */
.L_x_77:
        /* <DEDUP_REMOVED lines=10> */
.L_x_80:
[----:B------:R-:W-:Y:S05]  /*58b0*/  BSYNC B1 ;  /* 0x0000000000017941 */ /* 0x000fea0003800000 */
.L_x_79:
        /* <DEDUP_REMOVED lines=10> */
.L_x_82:
[----:B------:R-:W-:Y:S05]  /*5960*/  BSYNC B1 ;  /* 0x0000000000017941 */ /* 0x000fea0003800000 */
.L_x_81:
        /* <DEDUP_REMOVED lines=13> */
.L_x_84:
[----:B------:R-:W-:Y:S05]  /*5a40*/  BSYNC B1 ;  /* 0x0000000000017941 */ /* 0x000fea0003800000 */
.L_x_83:
        /* <DEDUP_REMOVED lines=13> */
.L_x_86:
[----:B------:R-:W-:Y:S05]  /*5b20*/  BSYNC B1 ;  /* 0x0000000000017941 */ /* 0x000fea0003800000 */
.L_x_85:
        /* <DEDUP_REMOVED lines=10> */
.L_x_88:
[----:B------:R-:W-:Y:S05]  /*5bd0*/  BSYNC B1 ;  /* 0x0000000000017941 */ /* 0x000fea0003800000 */
.L_x_87:
        /* <DEDUP_REMOVED lines=10> */
.L_x_90:
[----:B------:R-:W-:Y:S05]  /*5c80*/  BSYNC B1 ;  /* 0x0000000000017941 */ /* 0x000fea0003800000 */
.L_x_89:
        /* <DEDUP_REMOVED lines=13> */
.L_x_92:
[----:B------:R-:W-:Y:S05]  /*5d60*/  BSYNC B1 ;  /* 0x0000000000017941 */ /* 0x000fea0003800000 */
.L_x_91:
        /* <DEDUP_REMOVED lines=13> */
.L_x_94:
[----:B------:R-:W-:Y:S05]  /*5e40*/  BSYNC B1 ;  /* 0x0000000000017941 */ /* 0x000fea0003800000 */
.L_x_93:
        /* <DEDUP_REMOVED lines=10> */
.L_x_96:
[----:B------:R-:W-:Y:S05]  /*5ef0*/  BSYNC B1 ;  /* 0x0000000000017941 */ /* 0x000fea0003800000 */
.L_x_95:
        /* <DEDUP_REMOVED lines=10> */
.L_x_98:
[----:B------:R-:W-:Y:S05]  /*5fa0*/  BSYNC B1 ;  /* 0x0000000000017941 */ /* 0x000fea0003800000 */
.L_x_97:
        /* <DEDUP_REMOVED lines=13> */
.L_x_100:
[----:B------:R-:W-:Y:S05]  /*6080*/  BSYNC B1 ;  /* 0x0000000000017941 */ /* 0x000fea0003800000 */
.L_x_99:
        /* <DEDUP_REMOVED lines=13> */
.L_x_102:
[----:B------:R-:W-:Y:S05]  /*6160*/  BSYNC B1 ;  /* 0x0000000000017941 */ /* 0x000fea0003800000 */
.L_x_101:
        /* <DEDUP_REMOVED lines=10> */
.L_x_104:
[----:B------:R-:W-:Y:S05]  /*6210*/  BSYNC B1 ;  /* 0x0000000000017941 */ /* 0x000fea0003800000 */
.L_x_103:
        /* <DEDUP_REMOVED lines=10> */
.L_x_106:
[----:B------:R-:W-:Y:S05]  /*62c0*/  BSYNC B1 ;  /* 0x0000000000017941 */ /* 0x000fea0003800000 */
.L_x_105:
        /* <DEDUP_REMOVED lines=13> */
.L_x_108:
[----:B------:R-:W-:Y:S05]  /*63a0*/  BSYNC B1 ;  /* 0x0000000000017941 */ /* 0x000fea0003800000 */
.L_x_107:
        /* <DEDUP_REMOVED lines=13> */
.L_x_110:
[----:B------:R-:W-:Y:S05]  /*6480*/  BSYNC B1 ;  /* 0x0000000000017941 */ /* 0x000fea0003800000 */
.L_x_109:
        /* <DEDUP_REMOVED lines=10> */
.L_x_112:
[----:B------:R-:W-:Y:S05]  /*6530*/  BSYNC B1 ;  /* 0x0000000000017941 */ /* 0x000fea0003800000 */
.L_x_111:
        /* <DEDUP_REMOVED lines=10> */
.L_x_114:
[----:B------:R-:W-:Y:S05]  /*65e0*/  BSYNC B1 ;  /* 0x0000000000017941 */ /* 0x000fea0003800000 */
.L_x_113:
        /* <DEDUP_REMOVED lines=13> */
.L_x_116:
[----:B------:R-:W-:Y:S05]  /*66c0*/  BSYNC B1 ;  /* 0x0000000000017941 */ /* 0x000fea0003800000 */
.L_x_115:
        /* <DEDUP_REMOVED lines=13> */
.L_x_118:
[----:B------:R-:W-:Y:S05]  /*67a0*/  BSYNC B1 ;  /* 0x0000000000017941 */ /* 0x000fea0003800000 */
.L_x_117:
        /* <DEDUP_REMOVED lines=10> */
.L_x_120:
[----:B------:R-:W-:Y:S05]  /*6850*/  BSYNC B1 ;  /* 0x0000000000017941 */ /* 0x000fea0003800000 */
.L_x_119:
        /* <DEDUP_REMOVED lines=10> */
.L_x_122:
[----:B------:R-:W-:Y:S05]  /*6900*/  BSYNC B1 ;  /* 0x0000000000017941 */ /* 0x000fea0003800000 */
.L_x_121:
        /* <DEDUP_REMOVED lines=13> */
.L_x_124:
[----:B------:R-:W-:Y:S05]  /*69e0*/  BSYNC B1 ;  /* 0x0000000000017941 */ /* 0x000fea0003800000 */
.L_x_123:
        /* <DEDUP_REMOVED lines=13> */
.L_x_126:
[----:B------:R-:W-:Y:S05]  /*6ac0*/  BSYNC B1 ;  /* 0x0000000000017941 */ /* 0x000fea0003800000 */
.L_x_125:
        /* <DEDUP_REMOVED lines=10> */
.L_x_128:
[----:B------:R-:W-:Y:S05]  /*6b70*/  BSYNC B1 ;  /* 0x0000000000017941 */ /* 0x000fea0003800000 */
.L_x_127:
        /* <DEDUP_REMOVED lines=10> */
.L_x_130:
[----:B------:R-:W-:Y:S05]  /*6c20*/  BSYNC B1 ;  /* 0x0000000000017941 */ /* 0x000fea0003800000 */
.L_x_129:
        /* <DEDUP_REMOVED lines=13> */
.L_x_132:
[----:B------:R-:W-:Y:S05]  /*6d00*/  BSYNC B1 ;  /* 0x0000000000017941 */ /* 0x000fea0003800000 */
.L_x_131:
        /* <DEDUP_REMOVED lines=13> */
.L_x_134:
[----:B------:R-:W-:Y:S05]  /*6de0*/  BSYNC B1 ;  /* 0x0000000000017941 */ /* 0x000fea0003800000 */
.L_x_133:
        /* <DEDUP_REMOVED lines=10> */
.L_x_136:
[----:B------:R-:W-:Y:S05]  /*6e90*/  BSYNC B1 ;  /* 0x0000000000017941 */ /* 0x000fea0003800000 */
.L_x_135:
        /* <DEDUP_REMOVED lines=10> */
.L_x_138:
[----:B------:R-:W-:Y:S05]  /*6f40*/  BSYNC B1 ;  /* 0x0000000000017941 */ /* 0x000fea0003800000 */
.L_x_137:
        /* <DEDUP_REMOVED lines=13> */
.L_x_140:
[----:B------:R-:W-:Y:S05]  /*7020*/  BSYNC B1 ;  /* 0x0000000000017941 */ /* 0x000fea0003800000 */
.L_x_139:
        /* <DEDUP_REMOVED lines=13> */
.L_x_142:
[----:B------:R-:W-:Y:S05]  /*7100*/  BSYNC B1 ;  /* 0x0000000000017941 */ /* 0x000fea0003800000 */
.L_x_141:
        /* <DEDUP_REMOVED lines=10> */
.L_x_144:
[----:B------:R-:W-:Y:S05]  /*71b0*/  BSYNC B1 ;  /* 0x0000000000017941 */ /* 0x000fea0003800000 */
.L_x_143:
        /* <DEDUP_REMOVED lines=10> */
.L_x_146:
[----:B------:R-:W-:Y:S05]  /*7260*/  BSYNC B1 ;  /* 0x0000000000017941 */ /* 0x000fea0003800000 */
.L_x_145:
        /* <DEDUP_REMOVED lines=13> */
.L_x_148:
[----:B------:R-:W-:Y:S05]  /*7340*/  BSYNC B1 ;  /* 0x0000000000017941 */ /* 0x000fea0003800000 */
.L_x_147:
        /* <DEDUP_REMOVED lines=13> */
.L_x_150:
[----:B------:R-:W-:Y:S05]  /*7420*/  BSYNC B1 ;  /* 0x0000000000017941 */ /* 0x000fea0003800000 */
.L_x_149:
        /* <DEDUP_REMOVED lines=10> */
.L_x_152:
[----:B------:R-:W-:Y:S05]  /*74d0*/  BSYNC B1 ;  /* 0x0000000000017941 */ /* 0x000fea0003800000 */
.L_x_151:
        /* <DEDUP_REMOVED lines=10> */
.L_x_154:
[----:B------:R-:W-:Y:S05]  /*7580*/  BSYNC B1 ;  /* 0x0000000000017941 */ /* 0x000fea0003800000 */
.L_x_153:
        /* <DEDUP_REMOVED lines=13> */
.L_x_156:
[----:B------:R-:W-:Y:S05]  /*7660*/  BSYNC B1 ;  /* 0x0000000000017941 */ /* 0x000fea0003800000 */
.L_x_155:
        /* <DEDUP_REMOVED lines=13> */
.L_x_158:
[----:B------:R-:W-:Y:S05]  /*7740*/  BSYNC B1 ;  /* 0x0000000000017941 */ /* 0x000fea0003800000 */
.L_x_157:
        /* <DEDUP_REMOVED lines=10> */
.L_x_160:
[----:B------:R-:W-:Y:S05]  /*77f0*/  BSYNC B1 ;  /* 0x0000000000017941 */ /* 0x000fea0003800000 */
.L_x_159:
        /* <DEDUP_REMOVED lines=10> */
.L_x_162:
[----:B------:R-:W-:Y:S05]  /*78a0*/  BSYNC B1 ;  /* 0x0000000000017941 */ /* 0x000fea0003800000 */
.L_x_161:
        /* <DEDUP_REMOVED lines=13> */
.L_x_164:
[----:B------:R-:W-:Y:S05]  /*7980*/  BSYNC B1 ;  /* 0x0000000000017941 */ /* 0x000fea0003800000 */
.L_x_163:
        /* <DEDUP_REMOVED lines=13> */
.L_x_166:
[----:B------:R-:W-:Y:S05]  /*7a60*/  BSYNC B1 ;  /* 0x0000000000017941 */ /* 0x000fea0003800000 */
.L_x_165:
        /* <DEDUP_REMOVED lines=10> */
.L_x_168:
[----:B------:R-:W-:Y:S05]  /*7b10*/  BSYNC B1 ;  /* 0x0000000000017941 */ /* 0x000fea0003800000 */
.L_x_167:
        /* <DEDUP_REMOVED lines=10> */
.L_x_170:
[----:B------:R-:W-:Y:S05]  /*7bc0*/  BSYNC B1 ;  /* 0x0000000000017941 */ /* 0x000fea0003800000 */
.L_x_169:
        /* <DEDUP_REMOVED lines=13> */
.L_x_172:
[----:B------:R-:W-:Y:S05]  /*7ca0*/  BSYNC B1 ;  /* 0x0000000000017941 */ /* 0x000fea0003800000 */
.L_x_171:
        /* <DEDUP_REMOVED lines=13> */
.L_x_174:
[----:B------:R-:W-:Y:S05]  /*7d80*/  BSYNC B1 ;  /* 0x0000000000017941 */ /* 0x000fea0003800000 */
.L_x_173:
        /* <DEDUP_REMOVED lines=10> */
.L_x_176:
[----:B------:R-:W-:Y:S05]  /*7e30*/  BSYNC B1 ;  /* 0x0000000000017941 */ /* 0x000fea0003800000 */
.L_x_175:
        /* <DEDUP_REMOVED lines=10> */
.L_x_178:
[----:B------:R-:W-:Y:S05]  /*7ee0*/  BSYNC B1 ;  /* 0x0000000000017941 */ /* 0x000fea0003800000 */
.L_x_177:
        /* <DEDUP_REMOVED lines=13> */
.L_x_180:
[----:B------:R-:W-:Y:S05]  /*7fc0*/  BSYNC B1 ;  /* 0x0000000000017941 */ /* 0x000fea0003800000 */
.L_x_179:
        /* <DEDUP_REMOVED lines=13> */
.L_x_182:
[----:B------:R-:W-:Y:S05]  /*80a0*/  BSYNC B1 ;  /* 0x0000000000017941 */ /* 0x000fea0003800000 */
.L_x_181:
        /* <DEDUP_REMOVED lines=10> */
.L_x_184:
[----:B------:R-:W-:Y:S05]  /*8150*/  BSYNC B1 ;  /* 0x0000000000017941 */ /* 0x000fea0003800000 */
.L_x_183:
        /* <DEDUP_REMOVED lines=10> */
.L_x_186:
[----:B------:R-:W-:Y:S05]  /*8200*/  BSYNC B1 ;  /* 0x0000000000017941 */ /* 0x000fea0003800000 */
.L_x_185:
        /* <DEDUP_REMOVED lines=13> */
.L_x_188:
[----:B------:R-:W-:Y:S05]  /*82e0*/  BSYNC B1 ;  /* 0x0000000000017941 */ /* 0x000fea0003800000 */
.L_x_187:
        /* <DEDUP_REMOVED lines=13> */
.L_x_190:
[----:B------:R-:W-:Y:S05]  /*83c0*/  BSYNC B1 ;  /* 0x0000000000017941 */ /* 0x000fea0003800000 */
.L_x_189:
        /* <DEDUP_REMOVED lines=10> */
.L_x_192:
[----:B------:R-:W-:Y:S05]  /*8470*/  BSYNC B1 ;  /* 0x0000000000017941 */ /* 0x000fea0003800000 */
.L_x_191:
        /* <DEDUP_REMOVED lines=10> */
.L_x_194:
[----:B------:R-:W-:Y:S05]  /*8520*/  BSYNC B1 ;  /* 0x0000000000017941 */ /* 0x000fea0003800000 */
.L_x_193:
        /* <DEDUP_REMOVED lines=13> */
.L_x_196:
[----:B------:R-:W-:Y:S05]  /*8600*/  BSYNC B1 ;  /* 0x0000000000017941 */ /* 0x000fea0003800000 */
.L_x_195:
        /* <DEDUP_REMOVED lines=13> */
.L_x_198:
[----:B------:R-:W-:Y:S05]  /*86e0*/  BSYNC B1 ;  /* 0x0000000000017941 */ /* 0x000fea0003800000 */
.L_x_197:
        /* <DEDUP_REMOVED lines=10> */
.L_x_200:
[----:B------:R-:W-:Y:S05]  /*8790*/  BSYNC B1 ;  /* 0x0000000000017941 */ /* 0x000fea0003800000 */
.L_x_199:
        /* <DEDUP_REMOVED lines=10> */
.L_x_202:
[----:B------:R-:W-:Y:S05]  /*8840*/  BSYNC B1 ;  /* 0x0000000000017941 */ /* 0x000fea0003800000 */
.L_x_201:
[----:B------:R-:W3:Y:S01]  /*8850*/  LDL.LU R23, [R1+0x2dc] ;  /* 0x0002dc0001177983 */ /* 0x000ee20000300800 */
[----:B-----5:R-:W-:Y:S01]  /*8860*/  HADD2.F32 R21, -RZ, R20.H0_H0 ;  /* 0x20000014ff157230 */ /* 0x020fe20000004100 */
[----:B------:R-:W-:Y:S01]  /*8870*/  ISETP.GT.AND P3, PT, R3, 0xb0, PT ;  /* 0x000000b00300780c */ /* 0x000fe20003f64270 */
[----:B------:R-:W-:Y:S03]  /*8880*/  BSSY B1, `(.L_x_203) ;  /* 0x0000008000017945 */ /* 0x000fe60003800000 */
[----:B------:R-:W-:-:S04]  /*8890*/  FMUL R21, R21, R16 ;  /* 0x0000001015157220 */ /* 0x000fc80000400000 */
[----:B---3--:R-:W-:-:S05]  /*88a0*/  FFMA R21, R23, R2, R21 ;  /* 0x0000000217157223 */ /* 0x008fca0000000015 */
[----:B------:R-:W-:-:S05]  /*88b0*/  F2FP.F16.F32.PACK_AB R21, RZ, R21 ;  /* 0x00000015ff15723e */ /* 0x000fca00000000ff */
[----:B------:R3:W-:Y:S01]  /*88c0*/  @P0 STG.E.U16 desc[UR36][R6.64+0x152], R21 ;  /* 0x0001521506000986 */ /* 0x0007e2000c101524 */
[----:B------:R-:W-:-:S13]  /*88d0*/  ISETP.GT.AND P0, PT, R0, RZ, P3 ;  /* 0x000000ff0000720c */ /* 0x000fda0001f04270 */
[----:B---3--:R-:W-:Y:S05]  /*88e0*/  @!P0 BRA `(.L_x_204) ;  /* 0x0000000000048947 */ /* 0x008fea0003800000 */
[----:B------:R3:W5:Y:S02]  /*88f0*/  LDG.E.LTC128B.U16 R20, desc[UR36][R14.64+0x160] ;  /* 0x000160240e147981 */ /* 0x000764000c1e1520 */
.L_x_204:
[----:B------:R-:W-:Y:S05]  /*8900*/  BSYNC B1 ;  /* 0x0000000000017941 */ /* 0x000fea0003800000 */
.L_x_203:
[----:B------:R-:W2:Y:S01]  /*8910*/  LDL.LU R23, [R1+0x2e0] ;  /* 0x0002e00001177983 */ /* 0x000ea20000300800 */
[----:B-----5:R-:W-:Y:S01]  /*8920*/  HADD2.F32 R21, -RZ, R20.H0_H0 ;  /* 0x20000014ff157230 */ /* 0x020fe20000004100 */
[----:B------:R-:W-:Y:S01]  /*8930*/  ISETP.GT.AND P2, PT, R3, 0xb1, PT ;  /* 0x000000b10300780c */ /* 0x000fe20003f44270 */
[----:B------:R-:W-:Y:S03]  /*8940*/  BSSY B1, `(.L_x_205) ;  /* 0x0000008000017945 */ /* 0x000fe60003800000 */
[----:B------:R-:W-:-:S04]  /*8950*/  FMUL R21, R21, R16 ;  /* 0x0000001015157220 */ /* 0x000fc80000400000 */
[----:B--2---:R-:W-:-:S05]  /*8960*/  FFMA R21, R23, R2, R21 ;  /* 0x0000000217157223 */ /* 0x004fca0000000015 */
[----:B------:R-:W-:-:S05]  /*8970*/  F2FP.F16.F32.PACK_AB R21, RZ, R21 ;  /* 0x00000015ff15723e */ /* 0x000fca00000000ff */
[----:B------:R2:W-:Y:S01]  /*8980*/  @P0 STG.E.U16 desc[UR36][R4.64+0x160], R21 ;  /* 0x0001601504000986 */ /* 0x0005e2000c101524 */
[----:B------:R-:W-:-:S13]  /*8990*/  ISETP.GT.AND P0, PT, R0, RZ, P2 ;  /* 0x000000ff0000720c */ /* 0x000fda0001704270 */
[----:B--2---:R-:W-:Y:S05]  /*89a0*/  @!P0 BRA `(.L_x_206) ;  /* 0x0000000000048947 */ /* 0x004fea0003800000 */
[----:B------:R2:W5:Y:S02]  /*89b0*/  LDG.E.LTC128B.U16 R20, desc[UR36][R14.64+0x162] ;  /* 0x000162240e147981 */ /* 0x000564000c1e1520 */
.L_x_206:
[----:B------:R-:W-:Y:S05]  /*89c0*/  BSYNC B1 ;  /* 0x0000000000017941 */ /* 0x000fea0003800000 */
.L_x_205:
        /* <DEDUP_REMOVED lines=10> */
.L_x_208:
[----:B------:R-:W-:Y:S05]  /*8a70*/  BSYNC B1 ;  /* 0x0000000000017941 */ /* 0x000fea0003800000 */
.L_x_207:
        /* <DEDUP_REMOVED lines=10> */
.L_x_210:
[----:B------:R-:W-:Y:S05]  /*8b20*/  BSYNC B1 ;  /* 0x0000000000017941 */ /* 0x000fea0003800000 */
.L_x_209:
        /* <DEDUP_REMOVED lines=11> */
.L_x_212:
[----:B------:R-:W-:Y:S05]  /*8be0*/  BSYNC B1 ;  /* 0x0000000000017941 */ /* 0x000fea0003800000 */
.L_x_211:
[----:B------:R-:W2:Y:S01]  /*8bf0*/  LDL.LU R23, [R1+0x2f0] ;  /* 0x0002f00001177983 */ /* 0x000ea20000300800 */
[----:B-----5:R-:W-:Y:S01]  /*8c00*/  HADD2.F32 R21, -RZ, R20.H0_H0 ;  /* 0x20000014ff157230 */ /* 0x020fe20000004100 */
[----:B------:R-:W-:Y:S04]  /*8c10*/  BSSY B1, `(.L_x_213) ;  /* 0x0000009000017945 */ /* 0x000fe80003800000 */
[----:B------:R-:W-:-:S04]  /*8c20*/  FMUL R21, R21, R16 ;  /* 0x0000001015157220 */ /* 0x000fc80000400000 */
[----:B--2---:R-:W-:-:S05]  /*8c30*/  FFMA R21, R23, R2, R21 ;  /* 0x0000000217157223 */ /* 0x004fca0000000015 */
[----:B------:R-:W-:-:S05]  /*8c40*/  F2FP.F16.F32.PACK_AB R21, RZ, R21 ;  /* 0x00000015ff15723e */ /* 0x000fca00000000ff */
[----:B------:R2:W-:Y:S01]  /*8c50*/  @P0 STG.E.U16 desc[UR36][R4.64+0x170], R21 ;  /* 0x0001701504000986 */ /* 0x0005e2000c101524 */
[----:B------:R-:W-:-:S04]  /*8c60*/  ISETP.GT.AND P0, PT, R3, 0xb9, PT ;  /* 0x000000b90300780c */ /* 0x000fc80003f04270 */
[----:B------:R-:W-:-:S13]  /*8c70*/  ISETP.GT.AND P4, PT, R0, RZ, P0 ;  /* 0x000000ff0000720c */ /* 0x000fda0000784270 */
[----:B--2---:R-:W-:Y:S05]  /*8c80*/  @!P4 BRA `(.L_x_214) ;  /* 0x000000000004c947 */ /* 0x004fea0003800000 */
[----:B------:R2:W5:Y:S02]  /*8c90*/  LDG.E.LTC128B.U16 R20, desc[UR36][R14.64+0x172] ;  /* 0x000172240e147981 */ /* 0x000564000c1e1520 */
.L_x_214:
[----:B------:R-:W-:Y:S05]  /*8ca0*/  BSYNC B1 ;  /* 0x0000000000017941 */ /* 0x000fea0003800000 */
.L_x_213:
        /* <DEDUP_REMOVED lines=10> */
.L_x_216:
[----:B------:R-:W-:Y:S05]  /*8d50*/  BSYNC B1 ;  /* 0x0000000000017941 */ /* 0x000fea0003800000 */
.L_x_215:
        /* <DEDUP_REMOVED lines=10> */
.L_x_218:
[----:B------:R-:W-:Y:S05]  /*8e00*/  BSYNC B1 ;  /* 0x0000000000017941 */ /* 0x000fea0003800000 */
.L_x_217:
[----:B------:R-:W3:Y:S01]  /*8e10*/  LDL.LU R219, [R1+0x2fc] ;  /* 0x0002fc0001db7983 */ /* 0x000ee20000300800 */
[----:B-----5:R-:W-:Y:S01]  /*8e20*/  HADD2.F32 R21, -RZ, R20.H0_H0 ;  /* 0x20000014ff157230 */ /* 0x020fe20000004100 */
[----:B------:R-:W-:Y:S02]  /*8e30*/  SHF.L.U64.HI R19, R18, 0x8, R19 ;  /* 0x0000000812137819 */ /* 0x000fe40000010213 */
[----:B------:R-:W-:Y:S01]  /*8e40*/  PRMT R23, R20, 0x7610, R23 ;  /* 0x0000761014177816 */ /* 0x000fe20000000017 */
[----:B------:R-:W4:Y:S01]  /*8e50*/  LDL.LU R218, [R1] ;  /* 0x0000000001da7983 */ /* 0x000f220000300800 */
[----:B------:R-:W-:-:S04]  /*8e60*/  FMUL R21, R21, R16 ;  /* 0x0000001015157220 */ /* 0x000fc80000400000 */
[----:B---3--:R-:W-:-:S05]  /*8e70*/  FFMA R21, R219, R2, R21 ;  /* 0x00000002db157223 */ /* 0x008fca0000000015 */
[----:B------:R-:W-:-:S05]  /*8e80*/  F2FP.F16.F32.PACK_AB R21, RZ, R21 ;  /* 0x00000015ff15723e */ /* 0x000fca00000000ff */
[----:B------:R3:W-:Y:S01]  /*8e90*/  @P4 STG.E.U16 desc[UR36][R6.64+0x172], R21 ;  /* 0x0001721506004986 */ /* 0x0007e2000c101524 */
[----:B------:R-:W-:-:S05]  /*8ea0*/  LEA R18, P4, R18, R4, 0x8 ;  /* 0x0000000412127211 */ /* 0x000fca00078840ff */
[----:B------:R-:W-:Y:S01]  /*8eb0*/  IMAD.X R19, R19, 0x1, R5, P4 ;  /* 0x0000000113137824 */ /* 0x000fe200020e0605 */
[----:B------:R-:W-:-:S13]  /*8ec0*/  ISETP.GT.AND P4, PT, R0, 0x80, P5 ;  /* 0x000000800000780c */ /* 0x000fda0002f84270 */
[----:B------:R-:W2:Y:S01]  /*8ed0*/  @P4 LDG.E.LTC128B.U16 R23, desc[UR36][R230.64] ;  /* 0x00000024e6174981 */ /* 0x000ea2000c1e1520 */
[----:B------:R-:W-:Y:S01]  /*8ee0*/  BSSY B1, `(.L_x_219) ;  /* 0x000000a000017945 */ /* 0x000fe20003800000 */
[----:B--2---:R-:W-:-:S05]  /*8ef0*/  HADD2.F32 R20, -RZ, R23.H0_H0 ;  /* 0x20000017ff147230 */ /* 0x004fca0000004100 */
[----:B------:R-:W-:-:S04]  /*8f00*/  FMUL R20, R20, R16 ;  /* 0x0000001014147220 */ /* 0x000fc80000400000 */
[----:B----4-:R-:W-:-:S05]  /*8f10*/  FFMA R20, R218, R2, R20 ;  /* 0x00000002da147223 */ /* 0x010fca0000000014 */
[----:B------:R-:W-:-:S05]  /*8f20*/  F2FP.F16.F32.PACK_AB R20, RZ, R20 ;  /* 0x00000014ff14723e */ /* 0x000fca00000000ff */
[----:B------:R3:W-:Y:S01]  /*8f30*/  @P4 STG.E.U16 desc[UR36][R18.64], R20 ;  /* 0x0000001412004986 */ /* 0x0007e2000c101524 */
[----:B------:R-:W-:-:S04]  /*8f40*/  LOP3.LUT P4, RZ, R17, 0x2, RZ, 0xc0, !PT ;  /* 0x0000000211ff7812 */ /* 0x000fc8000788c0ff */
[----:B------:R-:W-:-:S13]  /*8f50*/  ISETP.GT.AND P4, PT, R0, 0x80, P4 ;  /* 0x000000800000780c */ /* 0x000fda0002784270 */
[----:B---3--:R-:W-:Y:S05]  /*8f60*/  @!P4 BRA `(.L_x_220) ;  /* 0x000000000004c947 */ /* 0x008fea0003800000 */
[----:B------:R2:W5:Y:S02]  /*8f70*/  LDG.E.LTC128B.U16 R23, desc[UR36][R10.64+0x2] ;  /* 0x000002240a177981 */ /* 0x000564000c1e1520 */
.L_x_220:
[----:B------:R-:W-:Y:S05]  /*8f80*/  BSYNC B1 ;  /* 0x0000000000017941 */ /* 0x000fea0003800000 */
.L_x_219:
[----:B------:R-:W3:Y:S01]  /*8f90*/  LDL.LU R21, [R1+0x4] ;  /* 0x0000040001157983 */ /* 0x000ee20000300800 */
[----:B-----5:R-:W-:Y:S01]  /*8fa0*/  HADD2.F32 R20, -RZ, R23.H0_H0 ;  /* 0x20000017ff147230 */ /* 0x020fe20000004100 */
[----:B------:R-:W-:Y:S01]  /*8fb0*/  ISETP.GT.AND P5, PT, R0, 0x88, P5 ;  /* 0x000000880000780c */ /* 0x000fe20002fa4270 */
[----:B------:R-:W-:Y:S03]  /*8fc0*/  BSSY B1, `(.L_x_221) ;  /* 0x0000009000017945 */ /* 0x000fe60003800000 */
[----:B------:R-:W-:-:S04]  /*8fd0*/  FMUL R20, R20, R16 ;  /* 0x0000001014147220 */ /* 0x000fc80000400000 */
[----:B---3--:R-:W-:-:S05]  /*8fe0*/  FFMA R20, R21, R2, R20 ;  /* 0x0000000215147223 */ /* 0x008fca0000000014 */
[----:B------:R-:W-:-:S05]  /*8ff0*/  F2FP.F16.F32.PACK_AB R20, RZ, R20 ;  /* 0x00000014ff14723e */ /* 0x000fca00000000ff */
[----:B------:R3:W-:Y:S02]  /*9000*/  @P4 STG.E.U16 desc[UR36][R18.64+0x2], R20 ;  /* 0x0000021412004986 */ /* 0x0007e4000c101524 */
[----:B---3--:R-:W-:-:S05]  /*9010*/  IADD3 R20, P4, R18, R233, RZ ;  /* 0x000000e912147210 */ /* 0x008fca0007f9e0ff */
[----:B------:R-:W-:Y:S01]  /*9020*/  IMAD.X R21, R19, 0x1, R232, P4 ;  /* 0x0000000113157824 */ /* 0x000fe200020e06e8 */
[----:B------:R-:W-:Y:S07]  /*9030*/  @!P5 BRA `(.L_x_222) ;  /* 0x000000000004d947 */ /* 0x000fee0003800000 */
[----:B------:R3:W5:Y:S02]  /*9040*/  LDG.E.LTC128B.U16 R23, desc[UR36][R216.64] ;  /* 0x00000024d8177981 */ /* 0x000764000c1e1520 */
.L_x_222:
[----:B------:R-:W-:Y:S05]  /*9050*/  BSYNC B1 ;  /* 0x0000000000017941 */ /* 0x000fea0003800000 */
.L_x_221:
[----:B---3--:R-:W3:Y:S01]  /*9060*/  LDL.LU R217, [R1+0x8] ;  /* 0x0000080001d97983 */ /* 0x008ee20000300800 */
[----:B-----5:R-:W-:Y:S01]  /*9070*/  HADD2.F32 R216, -RZ, R23.H0_H0 ;  /* 0x20000017ffd87230 */ /* 0x020fe20000004100 */
[----:B------:R-:W-:Y:S01]  /*9080*/  LOP3.LUT P4, RZ, R17, 0x2, RZ, 0xc0, !PT ;  /* 0x0000000211ff7812 */ /* 0x000fe2000788c0ff */
[----:B------:R-:W-:Y:S03]  /*9090*/  BSSY B1, `(.L_x_223) ;  /* 0x0000008000017945 */ /* 0x000fe60003800000 */
[----:B------:R-:W-:Y:S01]  /*90a0*/  FMUL R216, R216, R16 ;  /* 0x00000010d8d87220 */ /* 0x000fe20000400000 */
[----:B------:R-:W-:-:S03]  /*90b0*/  ISETP.GT.AND P4, PT, R0, 0x88, P4 ;  /* 0x000000880000780c */ /* 0x000fc60002784270 */
[----:B---3--:R-:W-:-:S05]  /*90c0*/  FFMA R216, R217, R2, R216 ;  /* 0x00000002d9d87223 */ /* 0x008fca00000000d8 */
[----:B------:R-:W-:-:S05]  /*90d0*/  F2FP.F16.F32.PACK_AB R216, RZ, R216 ;  /* 0x000000d8ffd8723e */ /* 0x000fca00000000ff */
[----:B------:R3:W-:Y:S01]  /*90e0*/  @P5 STG.E.U16 desc[UR36][R20.64], R216 ;  /* 0x000000d814005986 */ /* 0x0007e2000c101524 */
[----:B------:R-:W-:Y:S05]  /*90f0*/  @!P4 BRA `(.L_x_224) ;  /* 0x000000000004c947 */ /* 0x000fea0003800000 */
[----:B------:R4:W5:Y:S02]  /*9100*/  LDG.E.LTC128B.U16 R23, desc[UR36][R8.64+0x2] ;  /* 0x0000022408177981 */ /* 0x000964000c1e1520 */
.L_x_224:
[----:B------:R-:W-:Y:S05]  /*9110*/  BSYNC B1 ;  /* 0x0000000000017941 */ /* 0x000fea0003800000 */
.L_x_223:
[----:B------:R-:W2:Y:S01]  /*9120*/  LDL.LU R217, [R1+0xc] ;  /* 0x00000c0001d97983 */ /* 0x000ea20000300800 */
[----:B---3-5:R-:W-:Y:S01]  /*9130*/  HADD2.F32 R216, -RZ, R23.H0_H0 ;  /* 0x20000017ffd87230 */ /* 0x028fe20000004100 */
[----:B------:R-:W-:Y:S01]  /*9140*/  LOP3.LUT P5, RZ, R17, 0x4, RZ, 0xc0, !PT ;  /* 0x0000000411ff7812 */ /* 0x000fe200078ac0ff */
[----:B------:R-:W-:Y:S03]  /*9150*/  BSSY B1, `(.L_x_225) ;  /* 0x0000008000017945 */ /* 0x000fe60003800000 */
[----:B------:R-:W-:-:S04]  /*9160*/  FMUL R216, R216, R16 ;  /* 0x00000010d8d87220 */ /* 0x000fc80000400000 */
[----:B--2---:R-:W-:-:S05]  /*9170*/  FFMA R216, R217, R2, R216 ;  /* 0x00000002d9d87223 */ /* 0x004fca00000000d8 */
[----:B------:R-:W-:-:S05]  /*9180*/  F2FP.F16.F32.PACK_AB R216, RZ, R216 ;  /* 0x000000d8ffd8723e */ /* 0x000fca00000000ff */
[----:B------:R2:W-:Y:S01]  /*9190*/  @P4 STG.E.U16 desc[UR36][R20.64+0x2], R216 ;  /* 0x000002d814004986 */ /* 0x0005e2000c101524 */
[----:B------:R-:W-:-:S13]  /*91a0*/  ISETP.GT.AND P4, PT, R0, 0x80, P5 ;  /* 0x000000800000780c */ /* 0x000fda0002f84270 */
[----:B--2---:R-:W-:Y:S05]  /*91b0*/  @!P4 BRA `(.L_x_226) ;  /* 0x000000000004c947 */ /* 0x004fea0003800000 */
[----:B------:R2:W5:Y:S02]  /*91c0*/  LDG.E.LTC128B.U16 R23, desc[UR36][R10.64+0x10] ;  /* 0x000010240a177981 */ /* 0x000564000c1e1520 */
.L_x_226:
[----:B------:R-:W-:Y:S05]  /*91d0*/  BSYNC B1 ;  /* 0x0000000000017941 */ /* 0x000fea0003800000 */
.L_x_225:
[----:B------:R-:W3:Y:S01]  /*91e0*/  LDL.LU R217, [R1+0x10] ;  /* 0x0000100001d97983 */ /* 0x000ee20000300800 */
[----:B-----5:R-:W-:Y:S01]  /*91f0*/  HADD2.F32 R216, -RZ, R23.H0_H0 ;  /* 0x20000017ffd87230 */ /* 0x020fe20000004100 */
[----:B------:R-:W-:Y:S01]  /*9200*/  LOP3.LUT P5, RZ, R17, 0x8, RZ, 0xc0, !PT ;  /* 0x0000000811ff7812 */ /* 0x000fe200078ac0ff */
[----:B------:R-:W-:Y:S03]  /*9210*/  BSSY B1, `(.L_x_227) ;  /* 0x0000008000017945 */ /* 0x000fe60003800000 */
[----:B------:R-:W-:-:S04]  /*9220*/  FMUL R216, R216, R16 ;  /* 0x00000010d8d87220 */ /* 0x000fc80000400000 */
[----:B---3--:R-:W-:-:S05]  /*9230*/  FFMA R216, R217, R2, R216 ;  /* 0x00000002d9d87223 */ /* 0x008fca00000000d8 */
[----:B------:R-:W-:-:S05]  /*9240*/  F2FP.F16.F32.PACK_AB R216, RZ, R216 ;  /* 0x000000d8ffd8723e */ /* 0x000fca00000000ff */
[----:B------:R3:W-:Y:S01]  /*9250*/  @P4 STG.E.U16 desc[UR36][R18.64+0x10], R216 ;  /* 0x000010d812004986 */ /* 0x0007e2000c101524 */
[----:B------:R-:W-:-:S13]  /*9260*/  ISETP.GT.AND P4, PT, R0, 0x80, P5 ;  /* 0x000000800000780c */ /* 0x000fda0002f84270 */
[----:B---3--:R-:W-:Y:S05]  /*9270*/  @!P4 BRA `(.L_x_228) ;  /* 0x000000000004c947 */ /* 0x008fea0003800000 */
[----:B------:R3:W5:Y:S02]  /*9280*/  LDG.E.LTC128B.U16 R23, desc[UR36][R10.64+0x12] ;  /* 0x000012240a177981 */ /* 0x000764000c1e1520 */
.L_x_228:
[----:B------:R-:W-:Y:S05]  /*9290*/  BSYNC B1 ;  /* 0x0000000000017941 */ /* 0x000fea0003800000 */
.L_x_227:
[----:B------:R-:W2:Y:S01]  /*92a0*/  LDL.LU R217, [R1+0x14] ;  /* 0x0000140001d97983 */ /* 0x000ea20000300800 */
[----:B-----5:R-:W-:Y:S01]  /*92b0*/  HADD2.F32 R216, -RZ, R23.H0_H0 ;  /* 0x20000017ffd87230 */ /* 0x020fe20000004100 */
[----:B------:R-:W-:Y:S04]  /*92c0*/  BSSY B1, `(.L_x_229) ;  /* 0x0000009000017945 */ /* 0x000fe80003800000 */
[----:B------:R-:W-:-:S04]  /*92d0*/  FMUL R216, R216, R16 ;  /* 0x00000010d8d87220 */ /* 0x000fc80000400000 */
[----:B--2---:R-:W-:-:S05]  /*92e0*/  FFMA R216, R217, R2, R216 ;  /* 0x00000002d9d87223 */ /* 0x004fca00000000d8 */
[----:B------:R-:W-:-:S05]  /*92f0*/  F2FP.F16.F32.PACK_AB R216, RZ, R216 ;  /* 0x000000d8ffd8723e */ /* 0x000fca00000000ff */
[----:B------:R2:W-:Y:S01]  /*9300*/  @P4 STG.E.U16 desc[UR36][R18.64+0x12], R216 ;  /* 0x000012d812004986 */ /* 0x0005e2000c101524 */
[----:B------:R-:W-:-:S04]  /*9310*/  LOP3.LUT P4, RZ, R17, 0x4, RZ, 0xc0, !PT ;  /* 0x0000000411ff7812 */ /* 0x000fc8000788c0ff */
[----:B------:R-:W-:-:S13]  /*9320*/  ISETP.GT.AND P4, PT, R0, 0x88, P4 ;  /* 0x000000880000780c */ /* 0x000fda0002784270 */
[----:B--2---:R-:W-:Y:S05]  /*9330*/  @!P4 BRA `(.L_x_230) ;  /* 0x000000000004c947 */ /* 0x004fea0003800000 */
[----:B------:R2:W5:Y:S02]  /*9340*/  LDG.E.LTC128B.U16 R23, desc[UR36][R8.64+0x10] ;  /* 0x0000102408177981 */ /* 0x000564000c1e1520 */
.L_x_230:
[----:B------:R-:W-:Y:S05]  /*9350*/  BSYNC B1 ;  /* 0x0000000000017941 */ /* 0x000fea0003800000 */
.L_x_229:
        /* <DEDUP_REMOVED lines=10> */
.L_x_232:
[----:B------:R-:W-:Y:S05]  /*9400*/  BSYNC B1 ;  /* 0x0000000000017941 */ /* 0x000fea0003800000 */
.L_x_231:
[----:B------:R-:W2:Y:S01]  /*9410*/  LDL.LU R217, [R1+0x1c] ;  /* 0x00001c0001d97983 */ /* 0x000ea20000300800 */
[----:B-----5:R-:W-:Y:S01]  /*9420*/  HADD2.F32 R216, -RZ, R23.H0_H0 ;  /* 0x20000017ffd87230 */ /* 0x020fe20000004100 */
        /* <DEDUP_REMOVED lines=9> */
.L_x_234:
[----:B------:R-:W-:Y:S05]  /*94c0*/  BSYNC B1 ;  /* 0x0000000000017941 */ /* 0x000fea0003800000 */
.L_x_233:
        /* <DEDUP_REMOVED lines=11> */
.L_x_236:
[----:B------:R-:W-:Y:S05]  /*9580*/  BSYNC B1 ;  /* 0x0000000000017941 */ /* 0x000fea0003800000 */
.L_x_235:
        /* <DEDUP_REMOVED lines=11> */
.L_x_238:
[----:B------:R-:W-:Y:S05]  /*9640*/  BSYNC B1 ;  /* 0x0000000000017941 */ /* 0x000fea0003800000 */
.L_x_237:
        /* <DEDUP_REMOVED lines=10> */
.L_x_240:
[----:B------:R-:W-:Y:S05]  /*96f0*/  BSYNC B1 ;  /* 0x0000000000017941 */ /* 0x000fea0003800000 */
.L_x_239:
        /* <DEDUP_REMOVED lines=11> */
.L_x_242:
[----:B------:R-:W-:Y:S05]  /*97b0*/  BSYNC B1 ;  /* 0x0000000000017941 */ /* 0x000fea0003800000 */
.L_x_241:
        /* <DEDUP_REMOVED lines=11> */
.L_x_244:
[----:B------:R-:W-:Y:S05]  /*9870*/  BSYNC B1 ;  /* 0x0000000000017941 */ /* 0x000fea0003800000 */
.L_x_243:
        /* <DEDUP_REMOVED lines=11> */
.L_x_246:
[----:B------:R-:W-:Y:S05]  /*9930*/  BSYNC B1 ;  /* 0x0000000000017941 */ /* 0x000fea0003800000 */
.L_x_245:
        /* <DEDUP_REMOVED lines=10> */
.L_x_248:
[----:B------:R-:W-:Y:S05]  /*99e0*/  BSYNC B1 ;  /* 0x0000000000017941 */ /* 0x000fea0003800000 */
.L_x_247:
        /* <DEDUP_REMOVED lines=11> */
.L_x_250:
[----:B------:R-:W-:Y:S05]  /*9aa0*/  BSYNC B1 ;  /* 0x0000000000017941 */ /* 0x000fea0003800000 */
.L_x_249:
        /* <DEDUP_REMOVED lines=11> */
.L_x_252:
[----:B------:R-:W-:Y:S05]  /*9b60*/  BSYNC B1 ;  /* 0x0000000000017941 */ /* 0x000fea0003800000 */
.L_x_251:
        /* <DEDUP_REMOVED lines=11> */
.L_x_254:
[----:B------:R-:W-:Y:S05]  /*9c20*/  BSYNC B1 ;  /* 0x0000000000017941 */ /* 0x000fea0003800000 */
.L_x_253:
        /* <DEDUP_REMOVED lines=10> */
.L_x_256:
[----:B------:R-:W-:Y:S05]  /*9cd0*/  BSYNC B1 ;  /* 0x0000000000017941 */ /* 0x000fea0003800000 */
.L_x_255:
        /* <DEDUP_REMOVED lines=11> */
.L_x_258:
[----:B------:R-:W-:Y:S05]  /*9d90*/  BSYNC B1 ;  /* 0x0000000000017941 */ /* 0x000fea0003800000 */
.L_x_257:
        /* <DEDUP_REMOVED lines=11> */
.L_x_260:
[----:B------:R-:W-:Y:S05]  /*9e50*/  BSYNC B1 ;  /* 0x0000000000017941 */ /* 0x000fea0003800000 */
.L_x_259:
        /* <DEDUP_REMOVED lines=11> */
.L_x_262:
[----:B------:R-:W-:Y:S05]  /*9f10*/  BSYNC B1 ;  /* 0x0000000000017941 */ /* 0x000fea0003800000 */
.L_x_261:
        /* <DEDUP_REMOVED lines=10> */
.L_x_264:
[----:B------:R-:W-:Y:S05]  /*9fc0*/  BSYNC B1 ;  /* 0x0000000000017941 */ /* 0x000fea0003800000 */
.L_x_263:
        /* <DEDUP_REMOVED lines=11> */
.L_x_266:
[----:B------:R-:W-:Y:S05]  /*a080*/  BSYNC B1 ;  /* 0x0000000000017941 */ /* 0x000fea0003800000 */
.L_x_265:
        /* <DEDUP_REMOVED lines=11> */
.L_x_268:
[----:B------:R-:W-:Y:S05]  /*a140*/  BSYNC B1 ;  /* 0x0000000000017941 */ /* 0x000fea0003800000 */
.L_x_267:
        /* <DEDUP_REMOVED lines=11> */
.L_x_270:
[----:B------:R-:W-:Y:S05]  /*a200*/  BSYNC B1 ;  /* 0x0000000000017941 */ /* 0x000fea0003800000 */
.L_x_269:
        /* <DEDUP_REMOVED lines=10> */
.L_x_272:
[----:B------:R-:W-:Y:S05]  /*a2b0*/  BSYNC B1 ;  /* 0x0000000000017941 */ /* 0x000fea0003800000 */
.L_x_271:
        /* <DEDUP_REMOVED lines=11> */
.L_x_274:
[----:B------:R-:W-:Y:S05]  /*a370*/  BSYNC B1 ;  /* 0x0000000000017941 */ /* 0x000fea0003800000 */
.L_x_273:
        /* <DEDUP_REMOVED lines=11> */
.L_x_276:
[----:B------:R-:W-:Y:S05]  /*a430*/  BSYNC B1 ;  /* 0x0000000000017941 */ /* 0x000fea0003800000 */
.L_x_275:
        /* <DEDUP_REMOVED lines=11> */
.L_x_278:
[----:B------:R-:W-:Y:S05]  /*a4f0*/  BSYNC B1 ;  /* 0x0000000000017941 */ /* 0x000fea0003800000 */
.L_x_277:
        /* <DEDUP_REMOVED lines=10> */
.L_x_280:
[----:B------:R-:W-:Y:S05]  /*a5a0*/  BSYNC B1 ;  /* 0x0000000000017941 */ /* 0x000fea0003800000 */
.L_x_279:
        /* <DEDUP_REMOVED lines=11> */
.L_x_282:
[----:B------:R-:W-:Y:S05]  /*a660*/  BSYNC B1 ;  /* 0x0000000000017941 */ /* 0x000fea0003800000 */
.L_x_281:
        /* <DEDUP_REMOVED lines=11> */
.L_x_284:
[----:B------:R-:W-:Y:S05]  /*a720*/  BSYNC B1 ;  /* 0x0000000000017941 */ /* 0x000fea0003800000 */
.L_x_283:
        /* <DEDUP_REMOVED lines=11> */
.L_x_286:
[----:B------:R-:W-:Y:S05]  /*a7e0*/  BSYNC B1 ;  /* 0x0000000000017941 */ /* 0x000fea0003800000 */
.L_x_285:
        /* <DEDUP_REMOVED lines=10> */
.L_x_288:
[----:B------:R-:W-:Y:S05]  /*a890*/  BSYNC B1 ;  /* 0x0000000000017941 */ /* 0x000fea0003800000 */
.L_x_287:
        /* <DEDUP_REMOVED lines=11> */
.L_x_290:
[----:B------:R-:W-:Y:S05]  /*a950*/  BSYNC B1 ;  /* 0x0000000000017941 */ /* 0x000fea0003800000 */
.L_x_289:
        /* <DEDUP_REMOVED lines=11> */
.L_x_292:
[----:B------:R-:W-:Y:S05]  /*aa10*/  BSYNC B1 ;  /* 0x0000000000017941 */ /* 0x000fea0003800000 */
.L_x_291:
        /* <DEDUP_REMOVED lines=11> */
.L_x_294:
[----:B------:R-:W-:Y:S05]  /*aad0*/  BSYNC B1 ;  /* 0x0000000000017941 */ /* 0x000fea0003800000 */
.L_x_293:
        /* <DEDUP_REMOVED lines=10> */
.L_x_296:
[----:B------:R-:W-:Y:S05]  /*ab80*/  BSYNC B1 ;  /* 0x0000000000017941 */ /* 0x000fea0003800000 */
.L_x_295:
        /* <DEDUP_REMOVED lines=11> */
.L_x_298:
[----:B------:R-:W-:Y:S05]  /*ac40*/  BSYNC B1 ;  /* 0x0000000000017941 */ /* 0x000fea0003800000 */
.L_x_297:
        /* <DEDUP_REMOVED lines=11> */
.L_x_300:
[----:B------:R-:W-:Y:S05]  /*ad00*/  BSYNC B1 ;  /* 0x0000000000017941 */ /* 0x000fea0003800000 */
.L_x_299:
        /* <DEDUP_REMOVED lines=11> */
.L_x_302:
[----:B------:R-:W-:Y:S05]  /*adc0*/  BSYNC B1 ;  /* 0x0000000000017941 */ /* 0x000fea0003800000 */
.L_x_301:
        /* <DEDUP_REMOVED lines=10> */
.L_x_304:
[----:B------:R-:W-:Y:S05]  /*ae70*/  BSYNC B1 ;  /* 0x0000000000017941 */ /* 0x000fea0003800000 */
.L_x_303:
        /* <DEDUP_REMOVED lines=11> */
.L_x_306:
[----:B------:R-:W-:Y:S05]  /*af30*/  BSYNC B1 ;  /* 0x0000000000017941 */ /* 0x000fea0003800000 */
.L_x_305:
        /* <DEDUP_REMOVED lines=11> */
.L_x_308:
[----:B------:R-:W-:Y:S05]  /*aff0*/  BSYNC B1 ;  /* 0x0000000000017941 */ /* 0x000fea0003800000 */
.L_x_307:
        /* <DEDUP_REMOVED lines=11> */
.L_x_310:
[----:B------:R-:W-:Y:S05]  /*b0b0*/  BSYNC B1 ;  /* 0x0000000000017941 */ /* 0x000fea0003800000 */
.L_x_309:
        /* <DEDUP_REMOVED lines=10> */
.L_x_312:
[----:B------:R-:W-:Y:S05]  /*b160*/  BSYNC B1 ;  /* 0x0000000000017941 */ /* 0x000fea0003800000 */
.L_x_311:
        /* <DEDUP_REMOVED lines=11> */
.L_x_314:
[----:B------:R-:W-:Y:S05]  /*b220*/  BSYNC B1 ;  /* 0x0000000000017941 */ /* 0x000fea0003800000 */
.L_x_313:
        /* <DEDUP_REMOVED lines=11> */
.L_x_316:
[----:B------:R-:W-:Y:S05]  /*b2e0*/  BSYNC B1 ;  /* 0x0000000000017941 */ /* 0x000fea0003800000 */
.L_x_315:
        /* <DEDUP_REMOVED lines=11> */
.L_x_318:
[----:B------:R-:W-:Y:S05]  /*b3a0*/  BSYNC B1 ;  /* 0x0000000000017941 */ /* 0x000fea0003800000 */
.L_x_317:
        /* <DEDUP_REMOVED lines=10> */
.L_x_320:
[----:B------:R-:W-:Y:S05]  /*b450*/  BSYNC B1 ;  /* 0x0000000000017941 */ /* 0x000fea0003800000 */
.L_x_319:
        /* <DEDUP_REMOVED lines=11> */
.L_x_322:
[----:B------:R-:W-:Y:S05]  /*b510*/  BSYNC B1 ;  /* 0x0000000000017941 */ /* 0x000fea0003800000 */
.L_x_321:
        /* <DEDUP_REMOVED lines=11> */
.L_x_324:
[----:B------:R-:W-:Y:S05]  /*b5d0*/  BSYNC B1 ;  /* 0x0000000000017941 */ /* 0x000fea0003800000 */
.L_x_323:
        /* <DEDUP_REMOVED lines=11> */
.L_x_326:
[----:B------:R-:W-:Y:S05]  /*b690*/  BSYNC B1 ;  /* 0x0000000000017941 */ /* 0x000fea0003800000 */
.L_x_325:
        /* <DEDUP_REMOVED lines=10> */
.L_x_328:
[----:B------:R-:W-:Y:S05]  /*b740*/  BSYNC B1 ;  /* 0x0000000000017941 */ /* 0x000fea0003800000 */
.L_x_327:
        /* <DEDUP_REMOVED lines=11> */
.L_x_330:
[----:B------:R-:W-:Y:S05]  /*b800*/  BSYNC B1 ;  /* 0x0000000000017941 */ /* 0x000fea0003800000 */
.L_x_329:
        /* <DEDUP_REMOVED lines=11> */
.L_x_332:
[----:B------:R-:W-:Y:S05]  /*b8c0*/  BSYNC B1 ;  /* 0x0000000000017941 */ /* 0x000fea0003800000 */
.L_x_331:
        /* <DEDUP_REMOVED lines=11> */
.L_x_334:
[----:B------:R-:W-:Y:S05]  /*b980*/  BSYNC B1 ;  /* 0x0000000000017941 */ /* 0x000fea0003800000 */
.L_x_333:
        /* <DEDUP_REMOVED lines=10> */
.L_x_336:
[----:B------:R-:W-:Y:S05]  /*ba30*/  BSYNC B1 ;  /* 0x0000000000017941 */ /* 0x000fea0003800000 */
.L_x_335:
        /* <DEDUP_REMOVED lines=11> */
.L_x_338:
[----:B------:R-:W-:Y:S05]  /*baf0*/  BSYNC B1 ;  /* 0x0000000000017941 */ /* 0x000fea0003800000 */
.L_x_337:
        /* <DEDUP_REMOVED lines=11> */
.L_x_340:
[----:B------:R-:W-:Y:S05]  /*bbb0*/  BSYNC B1 ;  /* 0x0000000000017941 */ /* 0x000fea0003800000 */
.L_x_339:
        /* <DEDUP_REMOVED lines=11> */
.L_x_342:
[----:B------:R-:W-:Y:S05]  /*bc70*/  BSYNC B1 ;  /* 0x0000000000017941 */ /* 0x000fea0003800000 */
.L_x_341:
        /* <DEDUP_REMOVED lines=10> */
.L_x_344:
[----:B------:R-:W-:Y:S05]  /*bd20*/  BSYNC B1 ;  /* 0x0000000000017941 */ /* 0x000fea0003800000 */
.L_x_343:
        /* <DEDUP_REMOVED lines=11> */
.L_x_346:
[----:B------:R-:W-:Y:S05]  /*bde0*/  BSYNC B1 ;  /* 0x0000000000017941 */ /* 0x000fea0003800000 */
.L_x_345:
        /* <DEDUP_REMOVED lines=11> */
.L_x_348:
[----:B------:R-:W-:Y:S05]  /*bea0*/  BSYNC B1 ;  /* 0x0000000000017941 */ /* 0x000fea0003800000 */
.L_x_347:
        /* <DEDUP_REMOVED lines=11> */
.L_x_350:
[----:B------:R-:W-:Y:S05]  /*bf60*/  BSYNC B1 ;  /* 0x0000000000017941 */ /* 0x000fea0003800000 */
.L_x_349:
        /* <DEDUP_REMOVED lines=10> */
.L_x_352:
[----:B------:R-:W-:Y:S05]  /*c010*/  BSYNC B1 ;  /* 0x0000000000017941 */ /* 0x000fea0003800000 */
.L_x_351:
        /* <DEDUP_REMOVED lines=11> */
.L_x_354:
[----:B------:R-:W-:Y:S05]  /*c0d0*/  BSYNC B1 ;  /* 0x0000000000017941 */ /* 0x000fea0003800000 */
.L_x_353:
        /* <DEDUP_REMOVED lines=11> */
.L_x_356:
[----:B------:R-:W-:Y:S05]  /*c190*/  BSYNC B1 ;  /* 0x0000000000017941 */ /* 0x000fea0003800000 */
.L_x_355:
        /* <DEDUP_REMOVED lines=11> */
.L_x_358:
[----:B------:R-:W-:Y:S05]  /*c250*/  BSYNC B1 ;  /* 0x0000000000017941 */ /* 0x000fea0003800000 */
.L_x_357:
        /* <DEDUP_REMOVED lines=10> */
.L_x_360:
[----:B------:R-:W-:Y:S05]  /*c300*/  BSYNC B1 ;  /* 0x0000000000017941 */ /* 0x000fea0003800000 */
.L_x_359:
        /* <DEDUP_REMOVED lines=11> */
.L_x_362:
[----:B------:R-:W-:Y:S05]  /*c3c0*/  BSYNC B1 ;  /* 0x0000000000017941 */ /* 0x000fea0003800000 */
.L_x_361:
        /* <DEDUP_REMOVED lines=11> */
.L_x_364:
[----:B------:R-:W-:Y:S05]  /*c480*/  BSYNC B1 ;  /* 0x0000000000017941 */ /* 0x000fea0003800000 */
.L_x_363:
        /* <DEDUP_REMOVED lines=11> */
.L_x_366:
[----:B------:R-:W-:Y:S05]  /*c540*/  BSYNC B1 ;  /* 0x0000000000017941 */ /* 0x000fea0003800000 */
.L_x_365:
        /* <DEDUP_REMOVED lines=10> */
.L_x_368:
[----:B------:R-:W-:Y:S05]  /*c5f0*/  BSYNC B1 ;  /* 0x0000000000017941 */ /* 0x000fea0003800000 */
.L_x_367:
        /* <DEDUP_REMOVED lines=11> */
.L_x_370:
[----:B------:R-:W-:Y:S05]  /*c6b0*/  BSYNC B1 ;  /* 0x0000000000017941 */ /* 0x000fea0003800000 */
.L_x_369:
        /* <DEDUP_REMOVED lines=11> */
.L_x_372:
[----:B------:R-:W-:Y:S05]  /*c770*/  BSYNC B1 ;  /* 0x0000000000017941 */ /* 0x000fea0003800000 */
.L_x_371:
        /* <DEDUP_REMOVED lines=11> */
.L_x_374:
[----:B------:R-:W-:Y:S05]  /*c830*/  BSYNC B1 ;  /* 0x0000000000017941 */ /* 0x000fea0003800000 */
.L_x_373:
        /* <DEDUP_REMOVED lines=10> */
.L_x_376:
[----:B------:R-:W-:Y:S05]  /*c8e0*/  BSYNC B1 ;  /* 0x0000000000017941 */ /* 0x000fea0003800000 */
.L_x_375:
        /* <DEDUP_REMOVED lines=11> */
.L_x_378:
[----:B------:R-:W-:Y:S05]  /*c9a0*/  BSYNC B1 ;  /* 0x0000000000017941 */ /* 0x000fea0003800000 */
.L_x_377:
        /* <DEDUP_REMOVED lines=11> */
.L_x_380:
[----:B------:R-:W-:Y:S05]  /*ca60*/  BSYNC B1 ;  /* 0x0000000000017941 */ /* 0x000fea0003800000 */
.L_x_379:
        /* <DEDUP_REMOVED lines=11> */
.L_x_382:
[----:B------:R-:W-:Y:S05]  /*cb20*/  BSYNC B1 ;  /* 0x0000000000017941 */ /* 0x000fea0003800000 */
.L_x_381:
        /* <DEDUP_REMOVED lines=10> */
.L_x_384:
[----:B------:R-:W-:Y:S05]  /*cbd0*/  BSYNC B1 ;  /* 0x0000000000017941 */ /* 0x000fea0003800000 */
.L_x_383:
        /* <DEDUP_REMOVED lines=11> */
.L_x_386:
[----:B------:R-:W-:Y:S05]  /*cc90*/  BSYNC B1 ;  /* 0x0000000000017941 */ /* 0x000fea0003800000 */
.L_x_385:
        /* <DEDUP_REMOVED lines=10> */
.L_x_388:
[----:B------:R-:W-:Y:S05]  /*cd40*/  BSYNC B1 ;  /* 0x0000000000017941 */ /* 0x000fea0003800000 */
.L_x_387:
        /* <DEDUP_REMOVED lines=10> */
.L_x_390:
[----:B------:R-:W-:Y:S05]  /*cdf0*/  BSYNC B1 ;  /* 0x0000000000017941 */ /* 0x000fea0003800000 */
.L_x_389:
[----:B------:R-:W3:Y:S01]  /*ce00*/  LDL.LU R216, [R1+0x158] ;  /* 0x0001580001d87983 */ /* 0x000ee20000300800 */
[----:B-----5:R-:W-:Y:S01]  /*ce10*/  HADD2.F32 R217, -RZ, R23.H0_H0 ;  /* 0x20000017ffd97230 */ /* 0x020fe20000004100 */
        /* <DEDUP_REMOVED lines=8> */
.L_x_392:
[----:B------:R-:W-:Y:S05]  /*cea0*/  BSYNC B1 ;  /* 0x0000000000017941 */ /* 0x000fea0003800000 */
.L_x_391:
[----:B------:R-:W2:Y:S01]  /*ceb0*/  LDL.LU R216, [R1+0x15c] ;  /* 0x00015c0001d87983 */ /* 0x000ea20000300800 */
[----:B---3-5:R-:W-:Y:S01]  /*cec0*/  HADD2.F32 R217, -RZ, R23.H0_H0 ;  /* 0x20000017ffd97230 */ /* 0x028fe20000004100 */
        /* <DEDUP_REMOVED lines=8> */
.L_x_394:
[----:B------:R-:W-:Y:S05]  /*cf50*/  BSYNC B1 ;  /* 0x0000000000017941 */ /* 0x000fea0003800000 */
.L_x_393:
[----:B------:R-:W4:Y:S01]  /*cf60*/  LDL.LU R216, [R1+0x160] ;  /* 0x0001600001d87983 */ /* 0x000f220000300800 */
[----:B--2--5:R-:W-:Y:S01]  /*cf70*/  HADD2.F32 R217, -RZ, R23.H0_H0 ;  /* 0x20000017ffd97230 */ /* 0x024fe20000004100 */
[----:B------:R-:W-:Y:S01]  /*cf80*/  ISETP.GT.AND P5, PT, R0, 0x80, P2 ;  /* 0x000000800000780c */ /* 0x000fe200017a4270 */
[----:B------:R-:W-:Y:S03]  /*cf90*/  BSSY B1, `(.L_x_395) ;  /* 0x0000007000017945 */ /* 0x000fe60003800000 */
[----:B------:R-:W-:-:S04]  /*cfa0*/  FMUL R217, R217, R16 ;  /* 0x00000010d9d97220 */ /* 0x000fc80000400000 */
[----:B----4-:R-:W-:-:S05]  /*cfb0*/  FFMA R217, R216, R2, R217 ;  /* 0x00000002d8d97223 */ /* 0x010fca00000000d9 */
[----:B------:R-:W-:-:S05]  /*cfc0*/  F2FP.F16.F32.PACK_AB R217, RZ, R217 ;  /* 0x000000d9ffd9723e */ /* 0x000fca00000000ff */
[----:B------:R2:W-:Y:S01]  /*cfd0*/  @P4 STG.E.U16 desc[UR36][R18.64+0x160], R217 ;  /* 0x000160d912004986 */ /* 0x0005e2000c101524 */
[----:B------:R-:W-:Y:S05]  /*cfe0*/  @!P5 BRA `(.L_x_396) ;  /* 0x000000000004d947 */ /* 0x000fea0003800000 */
[----:B------:R4:W5:Y:S02]  /*cff0*/  LDG.E.LTC128B.U16 R23, desc[UR36][R10.64+0x162] ;  /* 0x000162240a177981 */ /* 0x000964000c1e1520 */
.L_x_396:
[----:B------:R-:W-:Y:S05]  /*d000*/  BSYNC B1 ;  /* 0x0000000000017941 */ /* 0x000fea0003800000 */
.L_x_395:
[----:B------:R-:W3:Y:S01]  /*d010*/  LDL.LU R216, [R1+0x164] ;  /* 0x0001640001d87983 */ /* 0x000ee20000300800 */
[----:B--2--5:R-:W-:Y:S01]  /*d020*/  HADD2.F32 R217, -RZ, R23.H0_H0 ;  /* 0x20000017ffd97230 */ /* 0x024fe20000004100 */
        /* <DEDUP_REMOVED lines=8> */
.L_x_398:
[----:B------:R-:W-:Y:S05]  /*d0b0*/  BSYNC B1 ;  /* 0x0000000000017941 */ /* 0x000fea0003800000 */
.L_x_397:
        /* <DEDUP_REMOVED lines=10> */
.L_x_400:
[----:B------:R-:W-:Y:S05]  /*d160*/  BSYNC B1 ;  /* 0x0000000000017941 */ /* 0x000fea0003800000 */
.L_x_399:
        /* <DEDUP_REMOVED lines=10> */
.L_x_402:
[----:B------:R-:W-:Y:S05]  /*d210*/  BSYNC B1 ;  /* 0x0000000000017941 */ /* 0x000fea0003800000 */
.L_x_401:
        /* <DEDUP_REMOVED lines=10> */
.L_x_404:
[----:B------:R-:W-:Y:S05]  /*d2c0*/  BSYNC B1 ;  /* 0x0000000000017941 */ /* 0x000fea0003800000 */
.L_x_403:
        /* <DEDUP_REMOVED lines=10> */
.L_x_406:
[----:B------:R-:W-:Y:S05]  /*d370*/  BSYNC B1 ;  /* 0x0000000000017941 */ /* 0x000fea0003800000 */
.L_x_405:
        /* <DEDUP_REMOVED lines=10> */
.L_x_408:
[----:B------:R-:W-:Y:S05]  /*d420*/  BSYNC B1 ;  /* 0x0000000000017941 */ /* 0x000fea0003800000 */
.L_x_407:
[----:B------:R-:W3:Y:S01]  /*d430*/  LDL.LU R216, [R1+0x17c] ;  /* 0x00017c0001d87983 */ /* 0x000ee20000300800 */
[----:B--2--5:R-:W-:Y:S01]  /*d440*/  HADD2.F32 R217, -RZ, R23.H0_H0 ;  /* 0x20000017ffd97230 */ /* 0x024fe20000004100 */
        /* <DEDUP_REMOVED lines=11> */
.L_x_410:
[----:B------:R-:W-:Y:S05]  /*d500*/  BSYNC B1 ;  /* 0x0000000000017941 */ /* 0x000fea0003800000 */
.L_x_409:
[----:B--2--5:R-:W-:Y:S01]  /*d510*/  HADD2.F32 R21, -RZ, R23.H0_H0 ;  /* 0x20000017ff157230 */ /* 0x024fe20000004100 */
[----:B------:R-:W-:Y:S01]  /*d520*/  ISETP.GT.AND P2, PT, R3, 0xc1, PT ;  /* 0x000000c10300780c */ /* 0x000fe20003f44270 */
[----:B------:R-:W-:Y:S01]  /*d530*/  BSSY B1, `(.L_x_411) ;  /* 0x000000a000017945 */ /* 0x000fe20003800000 */
[----:B------:R-:W-:Y:S02]  /*d540*/  LOP3.LUT R17, R17, 0xfffffffd, RZ, 0xc0, !PT ;  /* 0xfffffffd11117812 */ /* 0x000fe400078ec0ff */
[----:B------:R-:W-:Y:S01]  /*d550*/  FMUL R21, R21, R16 ;  /* 0x0000001015157220 */ /* 0x000fe20000400000 */
[----:B------:R-:W-:-:S03]  /*d560*/  ISETP.GT.AND P0, PT, R0, RZ, P2 ;  /* 0x000000ff0000720c */ /* 0x000fc60001704270 */
[----:B------:R-:W-:-:S05]  /*d570*/  FFMA R21, R120, R2, R21 ;  /* 0x0000000278157223 */ /* 0x000fca0000000015 */
[----:B------:R-:W-:Y:S02]  /*d580*/  F2FP.F16.F32.PACK_AB R21, RZ, R21 ;  /* 0x00000015ff15723e */ /* 0x000fe400000000ff */
[----:B------:R-:W-:-:S03]  /*d590*/  @P2 LOP3.LUT R17, R17, 0x2, RZ, 0xfc, !PT ;  /* 0x0000000211112812 */ /* 0x000fc600078efcff */
[----:B------:R2:W-:Y:S01]  /*d5a0*/  @P1 STG.E.U16 desc[UR36][R4.64+0x180], R21 ;  /* 0x0001801504001986 */ /* 0x0005e2000c101524 */
[----:B------:R-:W-:Y:S05]  /*d5b0*/  @!P0 BRA `(.L_x_412) ;  /* 0x0000000000048947 */ /* 0x000fea0003800000 */
[----:B------:R0:W5:Y:S02]  /*d5c0*/  LDG.E.LTC128B.U16 R23, desc[UR36][R14.64+0x182] ;  /* 0x000182240e177981 */ /* 0x000164000c1e1520 */
.L_x_412:
[----:B------:R-:W-:Y:S05]  /*d5d0*/  BSYNC B1 ;  /* 0x0000000000017941 */ /* 0x000fea0003800000 */
.L_x_411:
[----:B--2--5:R-:W-:Y:S01]  /*d5e0*/  HADD2.F32 R21, -RZ, R23.H0_H0 ;  /* 0x20000017ff157230 */ /* 0x024fe20000004100 */
[----:B------:R-:W-:Y:S01]  /*d5f0*/  ISETP.GT.AND P1, PT, R0, 0x8, P3 ;  /* 0x000000080000780c */ /* 0x000fe20001f24270 */
[----:B------:R-:W-:Y:S03]  /*d600*/  BSSY B1, `(.L_x_413) ;  /* 0x0000007000017945 */ /* 0x000fe60003800000 */
[----:B------:R-:W-:-:S04]  /*d610*/  FMUL R20, R21, R16 ;  /* 0x0000001015147220 */ /* 0x000fc80000400000 */
[----:B------:R-:W-:-:S05]  /*d620*/  FFMA R20, R121, R2, R20 ;  /* 0x0000000279147223 */ /* 0x000fca0000000014 */
[----:B------:R-:W-:-:S05]  /*d630*/  F2FP.F16.F32.PACK_AB R20, RZ, R20 ;  /* 0x00000014ff14723e */ /* 0x000fca00000000ff */
[----:B------:R2:W-:Y:S01]  /*d640*/  @P0 STG.E.U16 desc[UR36][R4.64+0x182], R20 ;  /* 0x0001821404000986 */ /* 0x0005e2000c101524 */
[----:B------:R-:W-:Y:S05]  /*d650*/  @!P1 BRA `(.L_x_414) ;  /* 0x0000000000049947 */ /* 0x000fea0003800000 */
[----:B------:R0:W5:Y:S02]  /*d660*/  LDG.E.LTC128B.U16 R23, desc[UR36][R12.64+0x180] ;  /* 0x000180240c177981 */ /* 0x000164000c1e1520 */
.L_x_414:
[----:B------:R-:W-:Y:S05]  /*d670*/  BSYNC B1 ;  /* 0x0000000000017941 */ /* 0x000fea0003800000 */
.L_x_413:
[----:B-----5:R-:W-:Y:S01]  /*d680*/  HADD2.F32 R21, -RZ, R23.H0_H0 ;  /* 0x20000017ff157230 */ /* 0x020fe20000004100 */
        /* <DEDUP_REMOVED lines=8> */
.L_x_416:
[----:B------:R-:W-:Y:S05]  /*d710*/  BSYNC B1 ;  /* 0x0000000000017941 */ /* 0x000fea0003800000 */
.L_x_415:
[----:B0----5:R-:W-:Y:S01]  /*d720*/  HADD2.F32 R21, -RZ, R23.H0_H0 ;  /* 0x20000017ff157230 */ /* 0x021fe20000004100 */
[----:B------:R-:W-:Y:S01]  /*d730*/  ISETP.GT.AND P3, PT, R3, 0xc8, PT ;  /* 0x000000c80300780c */ /* 0x000fe20003f64270 */
[----:B------:R-:W-:Y:S01]  /*d740*/  BSSY B1, `(.L_x_417) ;  /* 0x000000a000017945 */ /* 0x000fe20003800000 */
[----:B------:R-:W-:Y:S02]  /*d750*/  LOP3.LUT R17, R17, 0xfffffffb, RZ, 0xc0, !PT ;  /* 0xfffffffb11117812 */ /* 0x000fe400078ec0ff */
[----:B--2---:R-:W-:Y:S01]  /*d760*/  FMUL R20, R21, R16 ;  /* 0x0000001015147220 */ /* 0x004fe20000400000 */
[----:B------:R-:W-:-:S03]  /*d770*/  ISETP.GT.AND P1, PT, R0, RZ, P3 ;  /* 0x000000ff0000720c */ /* 0x000fc60001f24270 */
[----:B------:R-:W-:-:S05]  /*d780*/  FFMA R20, R123, R2, R20 ;  /* 0x000000027b147223 */ /* 0x000fca0000000014 */
[----:B------:R-:W-:Y:S02]  /*d790*/  F2FP.F16.F32.PACK_AB R20, RZ, R20 ;  /* 0x00000014ff14723e */ /* 0x000fe400000000ff */
[----:B------:R-:W-:-:S03]  /*d7a0*/  @P3 LOP3.LUT R17, R17, 0x4, RZ, 0xfc, !PT ;  /* 0x0000000411113812 */ /* 0x000fc600078efcff */
[----:B------:R0:W-:Y:S01]  /*d7b0*/  @P0 STG.E.U16 desc[UR36][R6.64+0x182], R20 ;  /* 0x0001821406000986 */ /* 0x0001e2000c101524 */
[----:B------:R-:W-:Y:S05]  /*d7c0*/  @!P1 BRA `(.L_x_418) ;  /* 0x0000000000049947 */ /* 0x000fea0003800000 */
[----:B------:R2:W5:Y:S02]  /*d7d0*/  LDG.E.LTC128B.U16 R23, desc[UR36][R14.64+0x190] ;  /* 0x000190240e177981 */ /* 0x000564000c1e1520 */
.L_x_418:
[----:B------:R-:W-:Y:S05]  /*d7e0*/  BSYNC B1 ;  /* 0x0000000000017941 */ /* 0x000fea0003800000 */
.L_x_417:
[----:B-----5:R-:W-:Y:S01]  /*d7f0*/  HADD2.F32 R21, -RZ, R23.H0_H0 ;  /* 0x20000017ff157230 */ /* 0x020fe20000004100 */
        /* <DEDUP_REMOVED lines=11> */
.L_x_420:
[----:B------:R-:W-:Y:S05]  /*d8b0*/  BSYNC B1 ;  /* 0x0000000000017941 */ /* 0x000fea0003800000 */
.L_x_419:
[----:B0----5:R-:W-:Y:S01]  /*d8c0*/  HADD2.F32 R21, -RZ, R23.H0_H0 ;  /* 0x20000017ff157230 */ /* 0x021fe20000004100 */
        /* <DEDUP_REMOVED lines=8> */
.L_x_422:
[----:B------:R-:W-:Y:S05]  /*d950*/  BSYNC B1 ;  /* 0x0000000000017941 */ /* 0x000fea0003800000 */
.L_x_421:
        /* <DEDUP_REMOVED lines=9> */
.L_x_424:
[----:B------:R-:W-:Y:S05]  /*d9f0*/  BSYNC B1 ;  /* 0x0000000000017941 */ /* 0x000fea0003800000 */
.L_x_423:
[----:B0----5:R-:W-:Y:S01]  /*da00*/  HADD2.F32 R21, -RZ, R23.H0_H0 ;  /* 0x20000017ff157230 */ /* 0x021fe20000004100 */
[----:B------:R-:W-:Y:S01]  /*da10*/  ISETP.GT.AND P2, PT, R3, 0xd0, PT ;  /* 0x000000d00300780c */ /* 0x000fe20003f44270 */
[----:B------:R-:W-:Y:S01]  /*da20*/  BSSY B1, `(.L_x_425) ;  /* 0x000000a000017945 */ /* 0x000fe20003800000 */
[----:B------:R-:W-:Y:S02]  /*da30*/  LOP3.LUT R17, R17, 0xffffffef, RZ, 0xc0, !PT ;  /* 0xffffffef11117812 */ /* 0x000fe400078ec0ff */
[----:B------:R-:W-:-:S04]  /*da40*/  FMUL R20, R21, R16 ;  /* 0x0000001015147220 */ /* 0x000fc80000400000 */
[----:B------:R-:W-:-:S05]  /*da50*/  FFMA R20, R127, R2, R20 ;  /* 0x000000027f147223 */ /* 0x000fca0000000014 */
[----:B------:R-:W-:Y:S02]  /*da60*/  F2FP.F16.F32.PACK_AB R20, RZ, R20 ;  /* 0x00000014ff14723e */ /* 0x000fe400000000ff */
[----:B------:R-:W-:-:S03]  /*da70*/  @P2 LOP3.LUT R17, R17, 0x10, RZ, 0xfc, !PT ;  /* 0x0000001011112812 */ /* 0x000fc600078efcff */
[----:B------:R0:W-:Y:S01]  /*da80*/  @P0 STG.E.U16 desc[UR36][R6.64+0x192], R20 ;  /* 0x0001921406000986 */ /* 0x0001e2000c101524 */
[----:B------:R-:W-:-:S13]  /*da90*/  ISETP.GT.AND P0, PT, R0, RZ, P2 ;  /* 0x000000ff0000720c */ /* 0x000fda0001704270 */
[----:B0-----:R-:W-:Y:S05]  /*daa0*/  @!P0 BRA `(.L_x_426) ;  /* 0x0000000000048947 */ /* 0x001fea0003800000 */
[----:B------:R0:W5:Y:S02]  /*dab0*/  LDG.E.LTC128B.U16 R23, desc[UR36][R14.64+0x1a0] ;  /* 0x0001a0240e177981 */ /* 0x000164000c1e1520 */
.L_x_426:
[----:B------:R-:W-:Y:S05]  /*dac0*/  BSYNC B1 ;  /* 0x0000000000017941 */ /* 0x000fea0003800000 */
.L_x_425:
[----:B-----5:R-:W-:Y:S01]  /*dad0*/  HADD2.F32 R21, -RZ, R23.H0_H0 ;  /* 0x20000017ff157230 */ /* 0x020fe20000004100 */
        /* <DEDUP_REMOVED lines=8> */
[----:B------:R-:W-:-:S05]  /*db60*/  IADD3 R20, P0, R233, R18, RZ ;  /* 0x00000012e9147210 */ /* 0x000fca0007f1e0ff */
[----:B-1----:R-:W-:Y:S01]  /*db70*/  IMAD.X R21, R232, 0x1, R19, P0 ;  /* 0x00000001e8157824 */ /* 0x002fe200000e0613 */
[----:B------:R-:W-:-:S13]  /*db80*/  ISETP.GT.AND P0, PT, R0, RZ, P1 ;  /* 0x000000ff0000720c */ /* 0x000fda0000f04270 */
[----:B------:R-:W-:Y:S05]  /*db90*/  @!P0 BRA `(.L_x_428) ;  /* 0x0000000000048947 */ /* 0x000fea0003800000 */
[----:B------:R1:W5:Y:S02]  /*dba0*/  LDG.E.LTC128B.U16 R23, desc[UR36][R14.64+0x1a2] ;  /* 0x0001a2240e177981 */ /* 0x000364000c1e1520 */
.L_x_428:
[----:B------:R-:W-:Y:S05]  /*dbb0*/  BSYNC B1 ;  /* 0x0000000000017941 */ /* 0x000fea0003800000 */
.L_x_427:
[----:B-----5:R-:W-:Y:S01]  /*dbc0*/  HADD2.F32 R121, -RZ, R23.H0_H0 ;  /* 0x20000017ff797230 */ /* 0x020fe20000004100 */
[----:B------:R-:W-:Y:S04]  /*dbd0*/  BSSY B1, `(.L_x_429) ;  /* 0x0000008000017945 */ /* 0x000fe80003800000 */
[----:B------:R-:W-:-:S04]  /*dbe0*/  FMUL R120, R121, R16 ;  /* 0x0000001079787220 */ /* 0x000fc80000400000 */
[----:B------:R-:W-:-:S05]  /*dbf0*/  FFMA R120, R129, R2, R120 ;  /* 0x0000000281787223 */ /* 0x000fca0000000078 */
[----:B------:R-:W-:-:S05]  /*dc00*/  F2FP.F16.F32.PACK_AB R120, RZ, R120 ;  /* 0x00000078ff78723e */ /* 0x000fca00000000ff */
[----:B------:R0:W-:Y:S01]  /*dc10*/  @P0 STG.E.U16 desc[UR36][R4.64+0x1a2], R120 ;  /* 0x0001a27804000986 */ /* 0x0001e2000c101524 */
[----:B------:R-:W-:-:S13]  /*dc20*/  ISETP.GT.AND P0, PT, R0, 0x8, P2 ;  /* 0x000000080000780c */ /* 0x000fda0001704270 */
[----:B0-----:R-:W-:Y:S05]  /*dc30*/  @!P0 BRA `(.L_x_430) ;  /* 0x0000000000048947 */ /* 0x001fea0003800000 */
[----:B------:R0:W5:Y:S02]  /*dc40*/  LDG.E.LTC128B.U16 R23, desc[UR36][R12.64+0x1a0] ;  /* 0x0001a0240c177981 */ /* 0x000164000c1e1520 */
.L_x_430:
[----:B------:R-:W-:Y:S05]  /*dc50*/  BSYNC B1 ;  /* 0x0000000000017941 */ /* 0x000fea0003800000 */
.L_x_429:
        /* <DEDUP_REMOVED lines=9> */
.L_x_432:
[----:B------:R-:W-:Y:S05]  /*dcf0*/  BSYNC B1 ;  /* 0x0000000000017941 */ /* 0x000fea0003800000 */
.L_x_431:
        /* <DEDUP_REMOVED lines=12> */
.L_x_434:
[----:B------:R-:W-:Y:S05]  /*ddc0*/  BSYNC B1 ;  /* 0x0000000000017941 */ /* 0x000fea0003800000 */
.L_x_433:
        /* <DEDUP_REMOVED lines=12> */
.L_x_436:
[----:B------:R-:W-:Y:S05]  /*de90*/  BSYNC B1 ;  /* 0x0000000000017941 */ /* 0x000fea0003800000 */
.L_x_435:
        /* <DEDUP_REMOVED lines=9> */
.L_x_438:
[----:B------:R-:W-:Y:S05]  /*df30*/  BSYNC B1 ;  /* 0x0000000000017941 */ /* 0x000fea0003800000 */
.L_x_437:
        /* <DEDUP_REMOVED lines=9> */
.L_x_440:
[----:B------:R-:W-:Y:S05]  /*dfd0*/  BSYNC B1 ;  /* 0x0000000000017941 */ /* 0x000fea0003800000 */
.L_x_439:
        /* <DEDUP_REMOVED lines=12> */
.L_x_442:
[----:B------:R-:W-:Y:S05]  /*e0a0*/  BSYNC B1 ;  /* 0x0000000000017941 */ /* 0x000fea0003800000 */
.L_x_441:
        /* <DEDUP_REMOVED lines=12> */
.L_x_444:
[----:B------:R-:W-:Y:S05]  /*e170*/  BSYNC B1 ;  /* 0x0000000000017941 */ /* 0x000fea0003800000 */
.L_x_443:
        /* <DEDUP_REMOVED lines=9> */
.L_x_446:
[----:B------:R-:W-:Y:S05]  /*e210*/  BSYNC B1 ;  /* 0x0000000000017941 */ /* 0x000fea0003800000 */
.L_x_445:
        /* <DEDUP_REMOVED lines=9> */
.L_x_448:
[----:B------:R-:W-:Y:S05]  /*e2b0*/  BSYNC B1 ;  /* 0x0000000000017941 */ /* 0x000fea0003800000 */
.L_x_447:
        /* <DEDUP_REMOVED lines=12> */
.L_x_450:
[----:B------:R-:W-:Y:S05]  /*e380*/  BSYNC B1 ;  /* 0x0000000000017941 */ /* 0x000fea0003800000 */
.L_x_449:
        /* <DEDUP_REMOVED lines=12> */
.L_x_452:
[----:B------:R-:W-:Y:S05]  /*e450*/  BSYNC B1 ;  /* 0x0000000000017941 */ /* 0x000fea0003800000 */
.L_x_451:
        /* <DEDUP_REMOVED lines=9> */
.L_x_454:
[----:B------:R-:W-:Y:S05]  /*e4f0*/  BSYNC B1 ;  /* 0x0000000000017941 */ /* 0x000fea0003800000 */
.L_x_453:
        /* <DEDUP_REMOVED lines=9> */
.L_x_456:
[----:B------:R-:W-:Y:S05]  /*e590*/  BSYNC B1 ;  /* 0x0000000000017941 */ /* 0x000fea0003800000 */
.L_x_455:
        /* <DEDUP_REMOVED lines=12> */
.L_x_458:
[----:B------:R-:W-:Y:S05]  /*e660*/  BSYNC B1 ;  /* 0x0000000000017941 */ /* 0x000fea0003800000 */
.L_x_457:
        /* <DEDUP_REMOVED lines=12> */
.L_x_460:
[----:B------:R-:W-:Y:S05]  /*e730*/  BSYNC B1 ;  /* 0x0000000000017941 */ /* 0x000fea0003800000 */
.L_x_459:
        /* <DEDUP_REMOVED lines=9> */
.L_x_462:
[----:B------:R-:W-:Y:S05]  /*e7d0*/  BSYNC B1 ;  /* 0x0000000000017941 */ /* 0x000fea0003800000 */
.L_x_461:
        /* <DEDUP_REMOVED lines=9> */
.L_x_464:
[----:B------:R-:W-:Y:S05]  /*e870*/  BSYNC B1 ;  /* 0x0000000000017941 */ /* 0x000fea0003800000 */
.L_x_463:
        /* <DEDUP_REMOVED lines=12> */
.L_x_466:
[----:B------:R-:W-:Y:S05]  /*e940*/  BSYNC B1 ;  /* 0x0000000000017941 */ /* 0x000fea0003800000 */
.L_x_465:
        /* <DEDUP_REMOVED lines=12> */
.L_x_468:
[----:B------:R-:W-:Y:S05]  /*ea10*/  BSYNC B1 ;  /* 0x0000000000017941 */ /* 0x000fea0003800000 */
.L_x_467:
        /* <DEDUP_REMOVED lines=9> */
.L_x_470:
[----:B------:R-:W-:Y:S05]  /*eab0*/  BSYNC B1 ;  /* 0x0000000000017941 */ /* 0x000fea0003800000 */
.L_x_469:
        /* <DEDUP_REMOVED lines=9> */
.L_x_472:
[----:B------:R-:W-:Y:S05]  /*eb50*/  BSYNC B1 ;  /* 0x0000000000017941 */ /* 0x000fea0003800000 */
.L_x_471:
        /* <DEDUP_REMOVED lines=12> */
.L_x_474:
[----:B------:R-:W-:Y:S05]  /*ec20*/  BSYNC B1 ;  /* 0x0000000000017941 */ /* 0x000fea0003800000 */
.L_x_473:
[----:B-----5:R-:W-:Y:S01]  /*ec30*/  HADD2.F32 R121, -RZ, R23.H0_H0 ;  /* 0x20000017ff797230 */ /* 0x020fe20000004100 */
[----:B------:R-:W-:Y:S01]  /*ec40*/  ISETP.GT.AND P1, PT, R3, 0x101, PT ;  /* 0x000001010300780c */ /* 0x000fe20003f24270 */
[----:B------:R-:W-:Y:S01]  /*ec50*/  BSSY B1, `(.L_x_475) ;  /* 0x000000a000017945 */ /* 0x000fe20003800000 */
[----:B------:R-:W-:Y:S02]  /*ec60*/  PRMT R120, R23, 0x7610, R120 ;  /* 0x0000761017787816 */ /* 0x000fe40000000078 */
[----:B------:R-:W-:Y:S01]  /*ec70*/  FMUL R121, R121, R16 ;  /* 0x0000001079797220 */ /* 0x000fe20000400000 */
[----:B------:R-:W-:-:S03]  /*ec80*/  P2R R23, PR, RZ, 0x2 ;  /* 0x00000002ff177803 */ /* 0x000fc60000000000 */
[----:B------:R-:W-:-:S05]  /*ec90*/  FFMA R121, R152, R2, R121 ;  /* 0x0000000298797223 */ /* 0x000fca0000000079 */
[----:B------:R-:W-:-:S05]  /*eca0*/  F2FP.F16.F32.PACK_AB R121, RZ, R121 ;  /* 0x00000079ff79723e */ /* 0x000fca00000000ff */
[----:B------:R0:W-:Y:S01]  /*ecb0*/  @P0 STG.E.U16 desc[UR36][R4.64+0x200], R121 ;  /* 0x0002007904000986 */ /* 0x0001e2000c101524 */
[----:B------:R-:W-:-:S13]  /*ecc0*/  ISETP.GT.AND P0, PT, R0, RZ, P1 ;  /* 0x000000ff0000720c */ /* 0x000fda0000f04270 */
[----:B0-----:R-:W-:Y:S05]  /*ecd0*/  @!P0 BRA `(.L_x_476) ;  /* 0x0000000000048947 */ /* 0x001fea0003800000 */
[----:B------:R0:W5:Y:S02]  /*ece0*/  LDG.E.LTC128B.U16 R120, desc[UR36][R14.64+0x202] ;  /* 0x000202240e787981 */ /* 0x000164000c1e1520 */
.L_x_476:
[----:B------:R-:W-:Y:S05]  /*ecf0*/  BSYNC B1 ;  /* 0x0000000000017941 */ /* 0x000fea0003800000 */
.L_x_475:
        /* <DEDUP_REMOVED lines=9> */
.L_x_478:
[----:B------:R-:W-:Y:S05]  /*ed90*/  BSYNC B1 ;  /* 0x0000000000017941 */ /* 0x000fea0003800000 */
.L_x_477:
        /* <DEDUP_REMOVED lines=9> */
.L_x_480:
[----:B------:R-:W-:Y:S05]  /*ee30*/  BSYNC B1 ;  /* 0x0000000000017941 */ /* 0x000fea0003800000 */
.L_x_479:
[----:B-----5:R-:W-:Y:S01]  /*ee40*/  HADD2.F32 R121, -RZ, R120.H0_H0 ;  /* 0x20000078ff797230 */ /* 0x020fe20000004100 */
[----:B------:R-:W-:Y:S01]  /*ee50*/  ISETP.GT.AND P2, PT, R3, 0x108, PT ;  /* 0x000001080300780c */ /* 0x000fe20003f44270 */
[----:B------:R-:W-:Y:S03]  /*ee60*/  BSSY B1, `(.L_x_481) ;  /* 0x000000a000017945 */ /* 0x000fe60003800000 */
[----:B------:R-:W-:Y:S01]  /*ee70*/  FMUL R122, R121, R16 ;  /* 0x00000010797a7220 */ /* 0x000fe20000400000 */
[----:B------:R-:W-:Y:S02]  /*ee80*/  PRMT R121, R120, 0x7610, R121 ;  /* 0x0000761078797816 */ /* 0x000fe40000000079 */
[----:B------:R-:W-:Y:S01]  /*ee90*/  P2R R120, PR, RZ, 0x4 ;  /* 0x00000004ff787803 */ /* 0x000fe20000000000 */
[----:B------:R-:W-:-:S05]  /*eea0*/  FFMA R122, R155, R2, R122 ;  /* 0x000000029b7a7223 */ /* 0x000fca000000007a */
[----:B------:R-:W-:-:S05]  /*eeb0*/  F2FP.F16.F32.PACK_AB R122, RZ, R122 ;  /* 0x0000007aff7a723e */ /* 0x000fca00000000ff */
[----:B------:R0:W-:Y:S01]  /*eec0*/  @P0 STG.E.U16 desc[UR36][R6.64+0x202], R122 ;  /* 0x0002027a06000986 */ /* 0x0001e2000c101524 */
[----:B------:R-:W-:-:S13]  /*eed0*/  ISETP.GT.AND P0, PT, R0, RZ, P2 ;  /* 0x000000ff0000720c */ /* 0x000fda0001704270 */
[----:B0-----:R-:W-:Y:S05]  /*eee0*/  @!P0 BRA `(.L_x_482) ;  /* 0x0000000000048947 */ /* 0x001fea0003800000 */
[----:B------:R0:W5:Y:S02]  /*eef0*/  LDG.E.LTC128B.U16 R121, desc[UR36][R14.64+0x210] ;  /* 0x000210240e797981 */ /* 0x000164000c1e1520 */
.L_x_482:
[----:B------:R-:W-:Y:S05]  /*ef00*/  BSYNC B1 ;  /* 0x0000000000017941 */ /* 0x000fea0003800000 */
.L_x_481:
        /* <DEDUP_REMOVED lines=12> */
.L_x_484:
[----:B------:R-:W-:Y:S05]  /*efd0*/  BSYNC B1 ;  /* 0x0000000000017941 */ /* 0x000fea0003800000 */
.L_x_483:
        /* <DEDUP_REMOVED lines=9> */
.L_x_486:
[----:B------:R-:W-:Y:S05]  /*f070*/  BSYNC B1 ;  /* 0x0000000000017941 */ /* 0x000fea0003800000 */
.L_x_485:
        /* <DEDUP_REMOVED lines=9> */
.L_x_488:
[----:B------:R-:W-:Y:S05]  /*f110*/  BSYNC B1 ;  /* 0x0000000000017941 */ /* 0x000fea0003800000 */
.L_x_487:
        /* <DEDUP_REMOVED lines=12> */
.L_x_490:
[----:B------:R-:W-:Y:S05]  /*f1e0*/  BSYNC B1 ;  /* 0x0000000000017941 */ /* 0x000fea0003800000 */
.L_x_489:
        /* <DEDUP_REMOVED lines=12> */
.L_x_492:
[----:B------:R-:W-:Y:S05]  /*f2b0*/  BSYNC B1 ;  /* 0x0000000000017941 */ /* 0x000fea0003800000 */
.L_x_491:
        /* <DEDUP_REMOVED lines=9> */
.L_x_494:
[----:B------:R-:W-:Y:S05]  /*f350*/  BSYNC B1 ;  /* 0x0000000000017941 */ /* 0x000fea0003800000 */
.L_x_493:
        /* <DEDUP_REMOVED lines=9> */
.L_x_496:
[----:B------:R-:W-:Y:S05]  /*f3f0*/  BSYNC B1 ;  /* 0x0000000000017941 */ /* 0x000fea0003800000 */
.L_x_495:
        /* <DEDUP_REMOVED lines=12> */
.L_x_498:
[----:B------:R-:W-:Y:S05]  /*f4c0*/  BSYNC B1 ;  /* 0x0000000000017941 */ /* 0x000fea0003800000 */
.L_x_497:
        /* <DEDUP_REMOVED lines=12> */
.L_x_500:
[----:B------:R-:W-:Y:S05]  /*f590*/  BSYNC B1 ;  /* 0x0000000000017941 */ /* 0x000fea0003800000 */
.L_x_499:
        /* <DEDUP_REMOVED lines=9> */
.L_x_502:
[----:B------:R-:W-:Y:S05]  /*f630*/  BSYNC B1 ;  /* 0x0000000000017941 */ /* 0x000fea0003800000 */
.L_x_501:
        /* <DEDUP_REMOVED lines=9> */
.L_x_504:
[----:B------:R-:W-:Y:S05]  /*f6d0*/  BSYNC B1 ;  /* 0x0000000000017941 */ /* 0x000fea0003800000 */
.L_x_503:
        /* <DEDUP_REMOVED lines=12> */
.L_x_506:
[----:B------:R-:W-:Y:S05]  /*f7a0*/  BSYNC B1 ;  /* 0x0000000000017941 */ /* 0x000fea0003800000 */
.L_x_505:
        /* <DEDUP_REMOVED lines=12> */
.L_x_508:
[----:B------:R-:W-:Y:S05]  /*f870*/  BSYNC B1 ;  /* 0x0000000000017941 */ /* 0x000fea0003800000 */
.L_x_507:
        /* <DEDUP_REMOVED lines=9> */
.L_x_510:
[----:B------:R-:W-:Y:S05]  /*f910*/  BSYNC B1 ;  /* 0x0000000000017941 */ /* 0x000fea0003800000 */
.L_x_509:
        /* <DEDUP_REMOVED lines=9> */
.L_x_512:
[----:B------:R-:W-:Y:S05]  /*f9b0*/  BSYNC B1 ;  /* 0x0000000000017941 */ /* 0x000fea0003800000 */
.L_x_511:
        /* <DEDUP_REMOVED lines=12> */
.L_x_514:
[----:B------:R-:W-:Y:S05]  /*fa80*/  BSYNC B1 ;  /* 0x0000000000017941 */ /* 0x000fea0003800000 */
.L_x_513:
        /* <DEDUP_REMOVED lines=12> */
.L_x_516:
[----:B------:R-:W-:Y:S05]  /*fb50*/  BSYNC B1 ;  /* 0x0000000000017941 */ /* 0x000fea0003800000 */
.L_x_515:
        /* <DEDUP_REMOVED lines=9> */
.L_x_518:
[----:B------:R-:W-:Y:S05]  /*fbf0*/  BSYNC B1 ;  /* 0x0000000000017941 */ /* 0x000fea0003800000 */
.L_x_517:
        /* <DEDUP_REMOVED lines=9> */
.L_x_520:
[----:B------:R-:W-:Y:S05]  /*fc90*/  BSYNC B1 ;  /* 0x0000000000017941 */ /* 0x000fea0003800000 */
.L_x_519:
        /* <DEDUP_REMOVED lines=12> */
.L_x_522:
[----:B------:R-:W-:Y:S05]  /*fd60*/  BSYNC B1 ;  /* 0x0000000000017941 */ /* 0x000fea0003800000 */
.L_x_521:
        /* <DEDUP_REMOVED lines=12> */
.L_x_524:
[----:B------:R-:W-:Y:S05]  /*fe30*/  BSYNC B1 ;  /* 0x0000000000017941 */ /* 0x000fea0003800000 */
.L_x_523:
        /* <DEDUP_REMOVED lines=9> */
.L_x_526:
[----:B------:R-:W-:Y:S05]  /*fed0*/  BSYNC B1 ;  /* 0x0000000000017941 */ /* 0x000fea0003800000 */
.L_x_525:
        /* <DEDUP_REMOVED lines=9> */
.L_x_528:
[----:B------:R-:W-:Y:S05]  /*ff70*/  BSYNC B1 ;  /* 0x0000000000017941 */ /* 0x000fea0003800000 */
.L_x_527:
        /* <DEDUP_REMOVED lines=12> */
.L_x_530:
[----:B------:R-:W-:Y:S05]  /*10040*/  BSYNC B1 ;  /* 0x0000000000017941 */ /* 0x000fea0003800000 */
.L_x_529:
        /* <DEDUP_REMOVED lines=12> */
.L_x_532:
[----:B------:R-:W-:Y:S05]  /*10110*/  BSYNC B1 ;  /* 0x0000000000017941 */ /* 0x000fea0003800000 */
.L_x_531:
        /* <DEDUP_REMOVED lines=9> */
.L_x_534:
[----:B------:R-:W-:Y:S05]  /*101b0*/  BSYNC B1 ;  /* 0x0000000000017941 */ /* 0x000fea0003800000 */
.L_x_533:
        /* <DEDUP_REMOVED lines=9> */
.L_x_536:
[----:B------:R-:W-:Y:S05]  /*10250*/  BSYNC B1 ;  /* 0x0000000000017941 */ /* 0x000fea0003800000 */
.L_x_535:
        /* <DEDUP_REMOVED lines=12> */
.L_x_538:
[----:B------:R-:W-:Y:S05]  /*10320*/  BSYNC B1 ;  /* 0x0000000000017941 */ /* 0x000fea0003800000 */
.L_x_537:
        /* <DEDUP_REMOVED lines=12> */
.L_x_540:
[----:B------:R-:W-:Y:S05]  /*103f0*/  BSYNC B1 ;  /* 0x0000000000017941 */ /* 0x000fea0003800000 */
.L_x_539:
        /* <DEDUP_REMOVED lines=9> */
.L_x_542:
[----:B------:R-:W-:Y:S05]  /*10490*/  BSYNC B1 ;  /* 0x0000000000017941 */ /* 0x000fea0003800000 */
.L_x_541:
        /* <DEDUP_REMOVED lines=9> */
.L_x_544:
[----:B------:R-:W-:Y:S05]  /*10530*/  BSYNC B1 ;  /* 0x0000000000017941 */ /* 0x000fea0003800000 */
.L_x_543:
[----:B-----5:R-:W-:Y:S01]  /*10540*/  HADD2.F32 R137, -RZ, R136.H0_H0 ;  /* 0x20000088ff897230 */ /* 0x020fe20000004100 */
[----:B------:R-:W-:Y:S01]  /*10550*/  ISETP.GT.AND P2, PT, R3, 0x148, PT ;  /* 0x000001480300780c */ /* 0x000fe20003f44270 */
[----:B------:R-:W-:Y:S03]  /*10560*/  BSSY B1, `(.L_x_545) ;  /* 0x0000009000017945 */ /* 0x000fe60003800000 */
[----:B------:R-:W-:-:S04]  /*10570*/  FMUL R138, R137, R16 ;  /* 0x00000010898a7220 */ /* 0x000fc80000400000 */
[----:B------:R-:W-:-:S05]  /*10580*/  FFMA R138, R187, R2, R138 ;  /* 0x00000002bb8a7223 */ /* 0x000fca000000008a */
[----:B------:R-:W-:-:S05]  /*10590*/  F2FP.F16.F32.PACK_AB R138, RZ, R138 ;  /* 0x0000008aff8a723e */ /* 0x000fca00000000ff */
[----:B------:R1:W-:Y:S01]  /*105a0*/  @P0 STG.E.U16 desc[UR36][R6.64+0x282], R138 ;  /* 0x0002828a06000986 */ /* 0x0003e2000c101524 */
[----:B------:R-:W-:Y:S02]  /*105b0*/  ISETP.GT.AND P0, PT, R0, RZ, P2 ;  /* 0x000000ff0000720c */ /* 0x000fe40001704270 */
[----:B-1----:R-:W-:-:S11]  /*105c0*/  P2R R138, PR, RZ, 0x4 ;  /* 0x00000004ff8a7803 */ /* 0x002fd60000000000 */
[----:B------:R-:W-:Y:S05]  /*105d0*/  @!P0 BRA `(.L_x_546) ;  /* 0x0000000000048947 */ /* 0x000fea0003800000 */
[----:B------:R1:W5:Y:S02]  /*105e0*/  LDG.E.LTC128B.U16 R136, desc[UR36][R14.64+0x290] ;  /* 0x000290240e887981 */ /* 0x000364000c1e1520 */
.L_x_546:
[----:B------:R-:W-:Y:S05]  /*105f0*/  BSYNC B1 ;  /* 0x0000000000017941 */ /* 0x000fea0003800000 */
.L_x_545:
[----:B-----5:R-:W-:Y:S01]  /*10600*/  HADD2.F32 R137, -RZ, R136.H0_H0 ;  /* 0x20000088ff897230 */ /* 0x020fe20000004100 */
[----:B------:R-:W-:Y:S01]  /*10610*/  ISETP.GT.AND P1, PT, R3, 0x149, PT ;  /* 0x000001490300780c */ /* 0x000fe20003f24270 */
[----:B------:R-:W-:Y:S03]  /*10620*/  BSSY B1, `(.L_x_547) ;  /* 0x0000009000017945 */ /* 0x000fe60003800000 */
        /* <DEDUP_REMOVED lines=8> */
.L_x_548:
[----:B------:R-:W-:Y:S05]  /*106b0*/  BSYNC B1 ;  /* 0x0000000000017941 */ /* 0x000fea0003800000 */
.L_x_547:
        /* <DEDUP_REMOVED lines=9> */
.L_x_550:
[----:B------:R-:W-:Y:S05]  /*10750*/  BSYNC B1 ;  /* 0x0000000000017941 */ /* 0x000fea0003800000 */
.L_x_549:
        /* <DEDUP_REMOVED lines=9> */
.L_x_552:
[----:B------:R-:W-:Y:S05]  /*107f0*/  BSYNC B1 ;  /* 0x0000000000017941 */ /* 0x000fea0003800000 */
.L_x_551:
        /* <DEDUP_REMOVED lines=11> */
.L_x_554:
[----:B------:R-:W-:Y:S05]  /*108b0*/  BSYNC B1 ;  /* 0x0000000000017941 */ /* 0x000fea0003800000 */
.L_x_553:
        /* <DEDUP_REMOVED lines=11> */
.L_x_556:
[----:B------:R-:W-:Y:S05]  /*10970*/  BSYNC B1 ;  /* 0x0000000000017941 */ /* 0x000fea0003800000 */
.L_x_555:
        /* <DEDUP_REMOVED lines=9> */
.L_x_558:
[----:B------:R-:W-:Y:S05]  /*10a10*/  BSYNC B1 ;  /* 0x0000000000017941 */ /* 0x000fea0003800000 */
.L_x_557:
        /* <DEDUP_REMOVED lines=9> */
.L_x_560:
[----:B------:R-:W-:Y:S05]  /*10ab0*/  BSYNC B1 ;  /* 0x0000000000017941 */ /* 0x000fea0003800000 */
.L_x_559:
        /* <DEDUP_REMOVED lines=11> */
.L_x_562:
[----:B------:R-:W-:Y:S05]  /*10b70*/  BSYNC B1 ;  /* 0x0000000000017941 */ /* 0x000fea0003800000 */
.L_x_561:
        /* <DEDUP_REMOVED lines=11> */
.L_x_564:
[----:B------:R-:W-:Y:S05]  /*10c30*/  BSYNC B1 ;  /* 0x0000000000017941 */ /* 0x000fea0003800000 */
.L_x_563:
        /* <DEDUP_REMOVED lines=9> */
.L_x_566:
[----:B------:R-:W-:Y:S05]  /*10cd0*/  BSYNC B1 ;  /* 0x0000000000017941 */ /* 0x000fea0003800000 */
.L_x_565:
        /* <DEDUP_REMOVED lines=9> */
.L_x_568:
[----:B------:R-:W-:Y:S05]  /*10d70*/  BSYNC B1 ;  /* 0x0000000000017941 */ /* 0x000fea0003800000 */
.L_x_567:
        /* <DEDUP_REMOVED lines=11> */
.L_x_570:
[----:B------:R-:W-:Y:S05]  /*10e30*/  BSYNC B1 ;  /* 0x0000000000017941 */ /* 0x000fea0003800000 */
.L_x_569:
        /* <DEDUP_REMOVED lines=11> */
.L_x_572:
[----:B------:R-:W-:Y:S05]  /*10ef0*/  BSYNC B1 ;  /* 0x0000000000017941 */ /* 0x000fea0003800000 */
.L_x_571:
        /* <DEDUP_REMOVED lines=9> */
.L_x_574:
[----:B------:R-:W-:Y:S05]  /*10f90*/  BSYNC B1 ;  /* 0x0000000000017941 */ /* 0x000fea0003800000 */
.L_x_573:
        /* <DEDUP_REMOVED lines=9> */
.L_x_576:
[----:B------:R-:W-:Y:S05]  /*11030*/  BSYNC B1 ;  /* 0x0000000000017941 */ /* 0x000fea0003800000 */
.L_x_575:
[----:B-----5:R-:W-:Y:S01]  /*11040*/  HADD2.F32 R137, -RZ, R136.H0_H0 ;  /* 0x20000088ff897230 */ /* 0x020fe20000004100 */
[----:B------:R-:W-:Y:S01]  /*11050*/  ISETP.GT.AND P6, PT, R3, 0x168, PT ;  /* 0x000001680300780c */ /* 0x000fe20003fc4270 */
[----:B------:R-:W-:Y:S03]  /*11060*/  BSSY B1, `(.L_x_577) ;  /* 0x0000008000017945 */ /* 0x000fe60003800000 */
[----:B------:R-:W-:-:S04]  /*11070*/  FMUL R140, R137, R16 ;  /* 0x00000010898c7220 */ /* 0x000fc80000400000 */
[----:B------:R-:W-:-:S05]  /*11080*/  FFMA R140, R203, R2, R140 ;  /* 0x00000002cb8c7223 */ /* 0x000fca000000008c */
[----:B------:R-:W-:-:S05]  /*11090*/  F2FP.F16.F32.PACK_AB R140, RZ, R140 ;  /* 0x0000008cff8c723e */ /* 0x000fca00000000ff */
[----:B------:R0:W-:Y:S01]  /*110a0*/  @P0 STG.E.U16 desc[UR36][R6.64+0x2c2], R140 ;  /* 0x0002c28c06000986 */ /* 0x0001e2000c101524 */
[----:B------:R-:W-:-:S13]  /*110b0*/  ISETP.GT.AND P0, PT, R0, RZ, P6 ;  /* 0x000000ff0000720c */ /* 0x000fda0003704270 */
[----:B0-----:R-:W-:Y:S05]  /*110c0*/  @!P0 BRA `(.L_x_578) ;  /* 0x0000000000048947 */ /* 0x001fea0003800000 */
[----:B------:R0:W5:Y:S02]  /*110d0*/  LDG.E.LTC128B.U16 R136, desc[UR36][R14.64+0x2d0] ;  /* 0x0002d0240e887981 */ /* 0x000164000c1e1520 */
.L_x_578:
[----:B------:R-:W-:Y:S05]  /*110e0*/  BSYNC B1 ;  /* 0x0000000000017941 */ /* 0x000fea0003800000 */
.L_x_577:
        /* <DEDUP_REMOVED lines=10> */
.L_x_580:
[----:B------:R-:W-:Y:S05]  /*11190*/  BSYNC B1 ;  /* 0x0000000000017941 */ /* 0x000fea0003800000 */
.L_x_579:
        /* <DEDUP_REMOVED lines=9> */
.L_x_582:
[----:B------:R-:W-:Y:S05]  /*11230*/  BSYNC B1 ;  /* 0x0000000000017941 */ /* 0x000fea0003800000 */
.L_x_581:
        /* <DEDUP_REMOVED lines=9> */
.L_x_584:
[----:B------:R-:W-:Y:S05]  /*112d0*/  BSYNC B1 ;  /* 0x0000000000017941 */ /* 0x000fea0003800000 */
.L_x_583:
        /* <DEDUP_REMOVED lines=10> */
.L_x_586:
[----:B------:R-:W-:Y:S05]  /*11380*/  BSYNC B1 ;  /* 0x0000000000017941 */ /* 0x000fea0003800000 */
.L_x_585:
        /* <DEDUP_REMOVED lines=10> */
.L_x_588:
[----:B------:R-:W-:Y:S05]  /*11430*/  BSYNC B1 ;  /* 0x0000000000017941 */ /* 0x000fea0003800000 */
.L_x_587:
        /* <DEDUP_REMOVED lines=9> */
.L_x_590:
[----:B------:R-:W-:Y:S05]  /*114d0*/  BSYNC B1 ;  /* 0x0000000000017941 */ /* 0x000fea0003800000 */
.L_x_589:
        /* <DEDUP_REMOVED lines=9> */
.L_x_592:
[----:B------:R-:W-:Y:S05]  /*11570*/  BSYNC B1 ;  /* 0x0000000000017941 */ /* 0x000fea0003800000 */
.L_x_591:
        /* <DEDUP_REMOVED lines=10> */
.L_x_594:
[----:B------:R-:W-:Y:S05]  /*11620*/  BSYNC B1 ;  /* 0x0000000000017941 */ /* 0x000fea0003800000 */
.L_x_593:
[----:B-----5:R-:W-:Y:S01]  /*11630*/  HADD2.F32 R137, -RZ, R136.H0_H0 ;  /* 0x20000088ff897230 */ /* 0x020fe20000004100 */
[----:B------:R-:W-:Y:S04]  /*11640*/  BSSY B1, `(.L_x_595) ;  /* 0x0000009000017945 */ /* 0x000fe80003800000 */
[----:B------:R-:W-:-:S04]  /*11650*/  FMUL R137, R137, R16 ;  /* 0x0000001089897220 */ /* 0x000fc80000400000 */
[----:B------:R-:W-:-:S05]  /*11660*/  FFMA R137, R212, R2, R137 ;  /* 0x00000002d4897223 */ /* 0x000fca0000000089 */
[----:B------:R-:W-:-:S05]  /*11670*/  F2FP.F16.F32.PACK_AB R137, RZ, R137 ;  /* 0x00000089ff89723e */ /* 0x000fca00000000ff */
[----:B------:R0:W-:Y:S01]  /*11680*/  @P0 STG.E.U16 desc[UR36][R4.64+0x2f0], R137 ;  /* 0x0002f08904000986 */ /* 0x0001e2000c101524 */
[----:B------:R-:W-:-:S04]  /*11690*/  ISETP.GT.AND P0, PT, R3, 0x179, PT ;  /* 0x000001790300780c */ /* 0x000fc80003f04270 */
[----:B------:R-:W-:-:S13]  /*116a0*/  ISETP.GT.AND P5, PT, R0, RZ, P0 ;  /* 0x000000ff0000720c */ /* 0x000fda00007a4270 */
[----:B0-----:R-:W-:Y:S05]  /*116b0*/  @!P5 BRA `(.L_x_596) ;  /* 0x000000000004d947 */ /* 0x001fea0003800000 */
[----:B------:R0:W5:Y:S02]  /*116c0*/  LDG.E.LTC128B.U16 R136, desc[UR36][R14.64+0x2f2] ;  /* 0x0002f2240e887981 */ /* 0x000164000c1e1520 */
.L_x_596:
[----:B------:R-:W-:Y:S05]  /*116d0*/  BSYNC B1 ;  /* 0x0000000000017941 */ /* 0x000fea0003800000 */
.L_x_595:
[----:B-----5:R-:W-:Y:S01]  /*116e0*/  HADD2.F32 R3, -RZ, R136.H0_H0 ;  /* 0x20000088ff037230 */ /* 0x020fe20000004100 */
[----:B------:R-:W-:Y:S04]  /*116f0*/  BSSY B1, `(.L_x_597) ;  /* 0x0000008000017945 */ /* 0x000fe80003800000 */
[----:B0123--:R-:W-:-:S04]  /*11700*/  FMUL R14, R3, R16 ;  /* 0x00000010030e7220 */ /* 0x00ffc80000400000 */
[----:B------:R-:W-:-:S05]  /*11710*/  FFMA R14, R213, R2, R14 ;  /* 0x00000002d50e7223 */ /* 0x000fca000000000e */
[----:B------:R-:W-:-:S05]  /*11720*/  F2FP.F16.F32.PACK_AB R14, RZ, R14 ;  /* 0x0000000eff0e723e */ /* 0x000fca00000000ff */
[----:B------:R0:W-:Y:S01]  /*11730*/  @P5 STG.E.U16 desc[UR36][R4.64+0x2f2], R14 ;  /* 0x0002f20e04005986 */ /* 0x0001e2000c101524 */
[----:B------:R-:W-:-:S13]  /*11740*/  ISETP.GT.AND P5, PT, R0, 0x8, P1 ;  /* 0x000000080000780c */ /* 0x000fda0000fa4270 */
[----:B0-----:R-:W-:Y:S05]  /*11750*/  @!P5 BRA `(.L_x_598) ;  /* 0x000000000004d947 */ /* 0x001fea0003800000 */
[----:B------:R0:W5:Y:S02]  /*11760*/  LDG.E.LTC128B.U16 R136, desc[UR36][R12.64+0x2f0] ;  /* 0x0002f0240c887981 */ /* 0x000164000c1e1520 */
.L_x_598:
[----:B------:R-:W-:Y:S05]  /*11770*/  BSYNC B1 ;  /* 0x0000000000017941 */ /* 0x000fea0003800000 */
.L_x_597:
[----:B-----5:R-:W-:Y:S01]  /*11780*/  HADD2.F32 R3, -RZ, R136.H0_H0 ;  /* 0x20000088ff037230 */ /* 0x020fe20000004100 */
[----:B------:R-:W-:Y:S01]  /*11790*/  BSSY B1, `(.L_x_599) ;  /* 0x000000a000017945 */ /* 0x000fe20003800000 */
[----:B------:R-:W-:Y:S02]  /*117a0*/  @P5 IMAD.MOV.U32 R4, RZ, RZ, R6 ;  /* 0x000000ffff045224 */ /* 0x000fe400078e0006 */
[----:B------:R-:W-:Y:S02]  /*117b0*/  @P5 IMAD.MOV.U32 R5, RZ, RZ, R7 ;  /* 0x000000ffff055224 */ /* 0x000fe400078e0007 */
[----:B------:R-:W-:-:S04]  /*117c0*/  FMUL R3, R3, R16 ;  /* 0x0000001003037220 */ /* 0x000fc80000400000 */
[----:B------:R-:W-:-:S05]  /*117d0*/  FFMA R3, R214, R2, R3 ;  /* 0x00000002d6037223 */ /* 0x000fca0000000003 */
[----:B------:R-:W-:-:S05]  /*117e0*/  F2FP.F16.F32.PACK_AB R3, RZ, R3 ;  /* 0x00000003ff03723e */ /* 0x000fca00000000ff */
[----:B------:R1:W-:Y:S01]  /*117f0*/  @P5 STG.E.U16 desc[UR36][R4.64+0x2f0], R3 ;  /* 0x0002f00304005986 */ /* 0x0003e2000c101524 */
[----:B------:R-:W-:-:S13]  /*11800*/  ISETP.GT.AND P5, PT, R0, 0x8, P0 ;  /* 0x000000080000780c */ /* 0x000fda00007a4270 */
[----:B-1----:R-:W-:Y:S05]  /*11810*/  @!P5 BRA `(.L_x_600) ;  /* 0x000000000004d947 */ /* 0x002fea0003800000 */
[----:B------:R1:W5:Y:S02]  /*11820*/  LDG.E.LTC128B.U16 R136, desc[UR36][R12.64+0x2f2] ;  /* 0x0002f2240c887981 */ /* 0x000364000c1e1520 */
.L_x_600:
[----:B------:R-:W-:Y:S05]  /*11830*/  BSYNC B1 ;  /* 0x0000000000017941 */ /* 0x000fea0003800000 */
.L_x_599:
[----:B-----5:R-:W-:Y:S01]  /*11840*/  HADD2.F32 R3, -RZ, R136.H0_H0 ;  /* 0x20000088ff037230 */ /* 0x020fe20000004100 */
[----:B------:R-:W-:Y:S04]  /*11850*/  BSSY B1, `(.L_x_601) ;  /* 0x0000009000017945 */ /* 0x000fe80003800000 */
[----:B------:R-:W-:-:S04]  /*11860*/  FMUL R4, R3, R16 ;  /* 0x0000001003047220 */ /* 0x000fc80000400000 */
[----:B------:R-:W-:-:S05]  /*11870*/  FFMA R4, R215, R2, R4 ;  /* 0x00000002d7047223 */ /* 0x000fca0000000004 */
[----:B------:R-:W-:-:S05]  /*11880*/  F2FP.F16.F32.PACK_AB R4, RZ, R4 ;  /* 0x00000004ff04723e */ /* 0x000fca00000000ff */
[----:B------:R2:W-:Y:S01]  /*11890*/  @P5 STG.E.U16 desc[UR36][R6.64+0x2f2], R4 ;  /* 0x0002f20406005986 */ /* 0x0005e2000c101524 */
[----:B------:R-:W-:-:S04]  /*118a0*/  LOP3.LUT P5, RZ, R17, 0x1, RZ, 0xc0, !PT ;  /* 0x0000000111ff7812 */ /* 0x000fc800078ac0ff */
[----:B------:R-:W-:-:S13]  /*118b0*/  ISETP.GT.AND P5, PT, R0, 0x80, P5 ;  /* 0x000000800000780c */ /* 0x000fda0002fa4270 */
[----:B--2---:R-:W-:Y:S05]  /*118c0*/  @!P5 BRA `(.L_x_602) ;  /* 0x000000000004d947 */ /* 0x004fea0003800000 */
[----:B------:R2:W5:Y:S02]  /*118d0*/  LDG.E.LTC128B.U16 R136, desc[UR36][R10.64+0x180] ;  /* 0x000180240a887981 */ /* 0x000564000c1e1520 */
.L_x_602:
[----:B------:R-:W-:Y:S05]  /*118e0*/  BSYNC B1 ;  /* 0x0000000000017941 */ /* 0x000fea0003800000 */
.L_x_601:
        /* <DEDUP_REMOVED lines=8> */
[----:B---3--:R-:W-:Y:S05]  /*11970*/  @!P5 BRA `(.L_x_604) ;  /* 0x000000000004d947 */ /* 0x008fea0003800000 */
[----:B------:R3:W5:Y:S02]  /*11980*/  LDG.E.LTC128B.U16 R136, desc[UR36][R10.64+0x182] ;  /* 0x000182240a887981 */ /* 0x000764000c1e1520 */
.L_x_604:
[----:B------:R-:W-:Y:S05]  /*11990*/  BSYNC B1 ;  /* 0x0000000000017941 */ /* 0x000fea0003800000 */
.L_x_603:
        /* <DEDUP_REMOVED lines=8> */
[----:B0-----:R-:W-:Y:S05]  /*11a20*/  @!P5 BRA `(.L_x_606) ;  /* 0x000000000004d947 */ /* 0x001fea0003800000 */
[----:B------:R0:W5:Y:S02]  /*11a30*/  LDG.E.LTC128B.U16 R136, desc[UR36][R8.64+0x180] ;  /* 0x0001802408887981 */ /* 0x000164000c1e1520 */
.L_x_606:
[----:B------:R-:W-:Y:S05]  /*11a40*/  BSYNC B1 ;  /* 0x0000000000017941 */ /* 0x000fea0003800000 */
.L_x_605:
        /* <DEDUP_REMOVED lines=10> */
.L_x_608:
[----:B------:R-:W-:Y:S05]  /*11af0*/  BSYNC B1 ;  /* 0x0000000000017941 */ /* 0x000fea0003800000 */
.L_x_607:
        /* <DEDUP_REMOVED lines=10> */
.L_x_610:
[----:B------:R-:W-:Y:S05]  /*11ba0*/  BSYNC B1 ;  /* 0x0000000000017941 */ /* 0x000fea0003800000 */
.L_x_609:
        /* <DEDUP_REMOVED lines=10> */
.L_x_612:
[----:B------:R-:W-:Y:S05]  /*11c50*/  BSYNC B1 ;  /* 0x0000000000017941 */ /* 0x000fea0003800000 */
.L_x_611:
        /* <DEDUP_REMOVED lines=10> */
.L_x_614:
[----:B------:R-:W-:Y:S05]  /*11d00*/  BSYNC B1 ;  /* 0x0000000000017941 */ /* 0x000fea0003800000 */
.L_x_613:
        /* <DEDUP_REMOVED lines=10> */
.L_x_616:
[----:B------:R-:W-:Y:S05]  /*11db0*/  BSYNC B1 ;  /* 0x0000000000017941 */ /* 0x000fea0003800000 */
.L_x_615:
        /* <DEDUP_REMOVED lines=10> */
.L_x_618:
[----:B------:R-:W-:Y:S05]  /*11e60*/  BSYNC B1 ;  /* 0x0000000000017941 */ /* 0x000fea0003800000 */
.L_x_617:
        /* <DEDUP_REMOVED lines=10> */
.L_x_620:
[----:B------:R-:W-:Y:S05]  /*11f10*/  BSYNC B1 ;  /* 0x0000000000017941 */ /* 0x000fea0003800000 */
.L_x_619:
        /* <DEDUP_REMOVED lines=10> */
.L_x_622:
[----:B------:R-:W-:Y:S05]  /*11fc0*/  BSYNC B1 ;  /* 0x0000000000017941 */ /* 0x000fea0003800000 */
.L_x_621:
        /* <DEDUP_REMOVED lines=10> */
.L_x_624:
[----:B------:R-:W-:Y:S05]  /*12070*/  BSYNC B1 ;  /* 0x0000000000017941 */ /* 0x000fea0003800000 */
.L_x_623:
        /* <DEDUP_REMOVED lines=10> */
.L_x_626:
[----:B------:R-:W-:Y:S05]  /*12120*/  BSYNC B1 ;  /* 0x0000000000017941 */ /* 0x000fea0003800000 */
.L_x_625:
        /* <DEDUP_REMOVED lines=10> */
.L_x_628:
[----:B------:R-:W-:Y:S05]  /*121d0*/  BSYNC B1 ;  /* 0x0000000000017941 */ /* 0x000fea0003800000 */
.L_x_627:
        /* <DEDUP_REMOVED lines=10> */
.L_x_630:
[----:B------:R-:W-:Y:S05]  /*12280*/  BSYNC B1 ;  /* 0x0000000000017941 */ /* 0x000fea0003800000 */
.L_x_629:
        /* <DEDUP_REMOVED lines=10> */
.L_x_632:
[----:B------:R-:W-:Y:S05]  /*12330*/  BSYNC B1 ;  /* 0x0000000000017941 */ /* 0x000fea0003800000 */
.L_x_631:
        /* <DEDUP_REMOVED lines=10> */
.L_x_634:
[----:B------:R-:W-:Y:S05]  /*123e0*/  BSYNC B1 ;  /* 0x0000000000017941 */ /* 0x000fea0003800000 */
.L_x_633:
        /* <DEDUP_REMOVED lines=10> */
.L_x_636:
[----:B------:R-:W-:Y:S05]  /*12490*/  BSYNC B1 ;  /* 0x0000000000017941 */ /* 0x000fea0003800000 */
.L_x_635:
        /* <DEDUP_REMOVED lines=10> */
.L_x_638:
[----:B------:R-:W-:Y:S05]  /*12540*/  BSYNC B1 ;  /* 0x0000000000017941 */ /* 0x000fea0003800000 */
.L_x_637:
        /* <DEDUP_REMOVED lines=10> */
.L_x_640:
[----:B------:R-:W-:Y:S05]  /*125f0*/  BSYNC B1 ;  /* 0x0000000000017941 */ /* 0x000fea0003800000 */
.L_x_639:
        /* <DEDUP_REMOVED lines=10> */
.L_x_642:
[----:B------:R-:W-:Y:S05]  /*126a0*/  BSYNC B1 ;  /* 0x0000000000017941 */ /* 0x000fea0003800000 */
.L_x_641:
        /* <DEDUP_REMOVED lines=10> */
.L_x_644:
[----:B------:R-:W-:Y:S05]  /*12750*/  BSYNC B1 ;  /* 0x0000000000017941 */ /* 0x000fea0003800000 */
.L_x_643:
        /* <DEDUP_REMOVED lines=10> */
.L_x_646:
[----:B------:R-:W-:Y:S05]  /*12800*/  BSYNC B1 ;  /* 0x0000000000017941 */ /* 0x000fea0003800000 */
.L_x_645:
        /* <DEDUP_REMOVED lines=10> */
.L_x_648:
[----:B------:R-:W-:Y:S05]  /*128b0*/  BSYNC B1 ;  /* 0x0000000000017941 */ /* 0x000fea0003800000 */
.L_x_647:
        /* <DEDUP_REMOVED lines=10> */
.L_x_650:
[----:B------:R-:W-:Y:S05]  /*12960*/  BSYNC B1 ;  /* 0x0000000000017941 */ /* 0x000fea0003800000 */
.L_x_649:
        /* <DEDUP_REMOVED lines=10> */
.L_x_652:
[----:B------:R-:W-:Y:S05]  /*12a10*/  BSYNC B1 ;  /* 0x0000000000017941 */ /* 0x000fea0003800000 */
.L_x_651:
        /* <DEDUP_REMOVED lines=10> */
.L_x_654:
[----:B------:R-:W-:Y:S05]  /*12ac0*/  BSYNC B1 ;  /* 0x0000000000017941 */ /* 0x000fea0003800000 */
.L_x_653:
        /* <DEDUP_REMOVED lines=10> */
.L_x_656:
[----:B------:R-:W-:Y:S05]  /*12b70*/  BSYNC B1 ;  /* 0x0000000000017941 */ /* 0x000fea0003800000 */
.L_x_655:
        /* <DEDUP_REMOVED lines=10> */
.L_x_658:
[----:B------:R-:W-:Y:S05]  /*12c20*/  BSYNC B1 ;  /* 0x0000000000017941 */ /* 0x000fea0003800000 */
.L_x_657:
        /* <DEDUP_REMOVED lines=10> */
.L_x_660:
[----:B------:R-:W-:Y:S05]  /*12cd0*/  BSYNC B1 ;  /* 0x0000000000017941 */ /* 0x000fea0003800000 */
.L_x_659:
        /* <DEDUP_REMOVED lines=10> */
.L_x_662:
[----:B------:R-:W-:Y:S05]  /*12d80*/  BSYNC B1 ;  /* 0x0000000000017941 */ /* 0x000fea0003800000 */
.L_x_661:
        /* <DEDUP_REMOVED lines=10> */
.L_x_664:
[----:B------:R-:W-:Y:S05]  /*12e30*/  BSYNC B1 ;  /* 0x0000000000017941 */ /* 0x000fea0003800000 */
.L_x_663:
        /* <DEDUP_REMOVED lines=10> */
.L_x_666:
[----:B------:R-:W-:Y:S05]  /*12ee0*/  BSYNC B1 ;  /* 0x0000000000017941 */ /* 0x000fea0003800000 */
.L_x_665:
[----:B-----5:R-:W-:Y:S01]  /*12ef0*/  HADD2.F32 R3, -RZ, R136.H0_H0 ;  /* 0x20000088ff037230 */ /* 0x020fe20000004100 */
[----:B------:R-:W-:Y:S04]  /*12f00*/  BSSY B1, `(.L_x_667) ;  /* 0x0000009000017945 */ /* 0x000fe80003800000 */
[----:B------:R-:W-:-:S04]  /*12f10*/  FMUL R3, R3, R16 ;  /* 0x0000001003037220 */ /* 0x000fc80000400000 */
[----:B------:R-:W-:-:S05]  /*12f20*/  FFMA R3, R56, R2, R3 ;  /* 0x0000000238037223 */ /* 0x000fca0000000003 */
[----:B------:R-:W-:-:S05]  /*12f30*/  F2FP.F16.F32.PACK_AB R3, RZ, R3 ;  /* 0x00000003ff03723e */ /* 0x000fca00000000ff */
[----:B------:R0:W-:Y:S01]  /*12f40*/  @P5 STG.E.U16 desc[UR36][R18.64+0x200], R3 ;  /* 0x0002000312005986 */ /* 0x0001e2000c101524 */
[----:B------:R-:W-:-:S04]  /*12f50*/  ISETP.NE.AND P5, PT, R23, RZ, PT ;  /* 0x000000ff1700720c */ /* 0x000fc80003fa5270 */
[----:B------:R-:W-:-:S13]  /*12f60*/  ISETP.GT.AND P5, PT, R0, 0x80, P5 ;  /* 0x000000800000780c */ /* 0x000fda0002fa4270 */
[----:B0-----:R-:W-:Y:S05]  /*12f70*/  @!P5 BRA `(.L_x_668) ;  /* 0x000000000004d947 */ /* 0x001fea0003800000 */
[----:B------:R0:W5:Y:S02]  /*12f80*/  LDG.E.LTC128B.U16 R136, desc[UR36][R10.64+0x202] ;  /* 0x000202240a887981 */ /* 0x000164000c1e1520 */
.L_x_668:
[----:B------:R-:W-:Y:S05]  /*12f90*/  BSYNC B1 ;  /* 0x0000000000017941 */ /* 0x000fea0003800000 */
.L_x_667:
        /* <DEDUP_REMOVED lines=10> */
.L_x_670:
[----:B------:R-:W-:Y:S05]  /*13040*/  BSYNC B1 ;  /* 0x0000000000017941 */ /* 0x000fea0003800000 */
.L_x_669:
        /* <DEDUP_REMOVED lines=10> */
.L_x_672:
[----:B------:R-:W-:Y:S05]  /*130f0*/  BSYNC B1 ;  /* 0x0000000000017941 */ /* 0x000fea0003800000 */
.L_x_671:
        /* <DEDUP_REMOVED lines=10> */
.L_x_674:
[----:B------:R-:W-:Y:S05]  /*131a0*/  BSYNC B1 ;  /* 0x0000000000017941 */ /* 0x000fea0003800000 */
.L_x_673:
        /* <DEDUP_REMOVED lines=10> */
.L_x_676:
[----:B------:R-:W-:Y:S05]  /*13250*/  BSYNC B1 ;  /* 0x0000000000017941 */ /* 0x000fea0003800000 */
.L_x_675:
        /* <DEDUP_REMOVED lines=10> */
.L_x_678:
[----:B------:R-:W-:Y:S05]  /*13300*/  BSYNC B1 ;  /* 0x0000000000017941 */ /* 0x000fea0003800000 */
.L_x_677:
        /* <DEDUP_REMOVED lines=10> */
.L_x_680:
[----:B------:R-:W-:Y:S05]  /*133b0*/  BSYNC B1 ;  /* 0x0000000000017941 */ /* 0x000fea0003800000 */
.L_x_679:
        /* <DEDUP_REMOVED lines=10> */
.L_x_682:
[----:B------:R-:W-:Y:S05]  /*13460*/  BSYNC B1 ;  /* 0x0000000000017941 */ /* 0x000fea0003800000 */
.L_x_681:
        /* <DEDUP_REMOVED lines=10> */
.L_x_684:
[----:B------:R-:W-:Y:S05]  /*13510*/  BSYNC B1 ;  /* 0x0000000000017941 */ /* 0x000fea0003800000 */
.L_x_683:
        /* <DEDUP_REMOVED lines=10> */
.L_x_686:
[----:B------:R-:W-:Y:S05]  /*135c0*/  BSYNC B1 ;  /* 0x0000000000017941 */ /* 0x000fea0003800000 */
.L_x_685:
        /* <DEDUP_REMOVED lines=10> */
.L_x_688:
[----:B------:R-:W-:Y:S05]  /*13670*/  BSYNC B1 ;  /* 0x0000000000017941 */ /* 0x000fea0003800000 */
.L_x_687:
        /* <DEDUP_REMOVED lines=10> */
.L_x_690:
[----:B------:R-:W-:Y:S05]  /*13720*/  BSYNC B1 ;  /* 0x0000000000017941 */ /* 0x000fea0003800000 */
.L_x_689:
        /* <DEDUP_REMOVED lines=10> */
.L_x_692:
[----:B------:R-:W-:Y:S05]  /*137d0*/  BSYNC B1 ;  /* 0x0000000000017941 */ /* 0x000fea0003800000 */
.L_x_691:
        /* <DEDUP_REMOVED lines=10> */
.L_x_694:
[----:B------:R-:W-:Y:S05]  /*13880*/  BSYNC B1 ;  /* 0x0000000000017941 */ /* 0x000fea0003800000 */
.L_x_693:
        /* <DEDUP_REMOVED lines=10> */
.L_x_696:
[----:B------:R-:W-:Y:S05]  /*13930*/  BSYNC B1 ;  /* 0x0000000000017941 */ /* 0x000fea0003800000 */
.L_x_695:
        /* <DEDUP_REMOVED lines=10> */
.L_x_698:
[----:B------:R-:W-:Y:S05]  /*139e0*/  BSYNC B1 ;  /* 0x0000000000017941 */ /* 0x000fea0003800000 */
.L_x_697:
        /* <DEDUP_REMOVED lines=10> */
.L_x_700:
[----:B------:R-:W-:Y:S05]  /*13a90*/  BSYNC B1 ;  /* 0x0000000000017941 */ /* 0x000fea0003800000 */
.L_x_699:
        /* <DEDUP_REMOVED lines=10> */
.L_x_702:
[----:B------:R-:W-:Y:S05]  /*13b40*/  BSYNC B1 ;  /* 0x0000000000017941 */ /* 0x000fea0003800000 */
.L_x_701:
        /* <DEDUP_REMOVED lines=10> */
.L_x_704:
[----:B------:R-:W-:Y:S05]  /*13bf0*/  BSYNC B1 ;  /* 0x0000000000017941 */ /* 0x000fea0003800000 */
.L_x_703:
        /* <DEDUP_REMOVED lines=10> */
.L_x_706:
[----:B------:R-:W-:Y:S05]  /*13ca0*/  BSYNC B1 ;  /* 0x0000000000017941 */ /* 0x000fea0003800000 */
.L_x_705:
        /* <DEDUP_REMOVED lines=10> */
.L_x_708:
[----:B------:R-:W-:Y:S05]  /*13d50*/  BSYNC B1 ;  /* 0x0000000000017941 */ /* 0x000fea0003800000 */
.L_x_707:
        /* <DEDUP_REMOVED lines=10> */
.L_x_710:
[----:B------:R-:W-:Y:S05]  /*13e00*/  BSYNC B1 ;  /* 0x0000000000017941 */ /* 0x000fea0003800000 */
.L_x_709:
        /* <DEDUP_REMOVED lines=10> */
.L_x_712:
[----:B------:R-:W-:Y:S05]  /*13eb0*/  BSYNC B1 ;  /* 0x0000000000017941 */ /* 0x000fea0003800000 */
.L_x_711:
        /* <DEDUP_REMOVED lines=10> */
.L_x_714:
[----:B------:R-:W-:Y:S05]  /*13f60*/  BSYNC B1 ;  /* 0x0000000000017941 */ /* 0x000fea0003800000 */
.L_x_713:
        /* <DEDUP_REMOVED lines=10> */
.L_x_716:
[----:B------:R-:W-:Y:S05]  /*14010*/  BSYNC B1 ;  /* 0x0000000000017941 */ /* 0x000fea0003800000 */
.L_x_715:
        /* <DEDUP_REMOVED lines=10> */
.L_x_718:
[----:B------:R-:W-:Y:S05]  /*140c0*/  BSYNC B1 ;  /* 0x0000000000017941 */ /* 0x000fea0003800000 */
.L_x_717:
        /* <DEDUP_REMOVED lines=10> */
.L_x_720:
[----:B------:R-:W-:Y:S05]  /*14170*/  BSYNC B1 ;  /* 0x0000000000017941 */ /* 0x000fea0003800000 */
.L_x_719:
        /* <DEDUP_REMOVED lines=10> */
.L_x_722:
[----:B------:R-:W-:Y:S05]  /*14220*/  BSYNC B1 ;  /* 0x0000000000017941 */ /* 0x000fea0003800000 */
.L_x_721:
        /* <DEDUP_REMOVED lines=10> */
.L_x_724:
[----:B------:R-:W-:Y:S05]  /*142d0*/  BSYNC B1 ;  /* 0x0000000000017941 */ /* 0x000fea0003800000 */
.L_x_723:
        /* <DEDUP_REMOVED lines=10> */
.L_x_726:
[----:B------:R-:W-:Y:S05]  /*14380*/  BSYNC B1 ;  /* 0x0000000000017941 */ /* 0x000fea0003800000 */
.L_x_725:
        /* <DEDUP_REMOVED lines=10> */
.L_x_728:
[----:B------:R-:W-:Y:S05]  /*14430*/  BSYNC B1 ;  /* 0x0000000000017941 */ /* 0x000fea0003800000 */
.L_x_727:
        /* <DEDUP_REMOVED lines=10> */
.L_x_730:
[----:B------:R-:W-:Y:S05]  /*144e0*/  BSYNC B1 ;  /* 0x0000000000017941 */ /* 0x000fea0003800000 */
.L_x_729:
        /* <DEDUP_REMOVED lines=10> */
.L_x_732:
[----:B------:R-:W-:Y:S05]  /*14590*/  BSYNC B1 ;  /* 0x0000000000017941 */ /* 0x000fea0003800000 */
.L_x_731:
        /* <DEDUP_REMOVED lines=10> */
.L_x_734:
[----:B------:R-:W-:Y:S05]  /*14640*/  BSYNC B1 ;  /* 0x0000000000017941 */ /* 0x000fea0003800000 */
.L_x_733:
        /* <DEDUP_REMOVED lines=10> */
.L_x_736:
[----:B------:R-:W-:Y:S05]  /*146f0*/  BSYNC B1 ;  /* 0x0000000000017941 */ /* 0x000fea0003800000 */
.L_x_735:
        /* <DEDUP_REMOVED lines=10> */
.L_x_738:
[----:B------:R-:W-:Y:S05]  /*147a0*/  BSYNC B1 ;  /* 0x0000000000017941 */ /* 0x000fea0003800000 */
.L_x_737:
        /* <DEDUP_REMOVED lines=10> */
.L_x_740:
[----:B------:R-:W-:Y:S05]  /*14850*/  BSYNC B1 ;  /* 0x0000000000017941 */ /* 0x000fea0003800000 */
.L_x_739:
        /* <DEDUP_REMOVED lines=10> */
.L_x_742:
[----:B------:R-:W-:Y:S05]  /*14900*/  BSYNC B1 ;  /* 0x0000000000017941 */ /* 0x000fea0003800000 */
.L_x_741:
        /* <DEDUP_REMOVED lines=10> */
.L_x_744:
[----:B------:R-:W-:Y:S05]  /*149b0*/  BSYNC B1 ;  /* 0x0000000000017941 */ /* 0x000fea0003800000 */
.L_x_743:
        /* <DEDUP_REMOVED lines=10> */
.L_x_746:
[----:B------:R-:W-:Y:S05]  /*14a60*/  BSYNC B1 ;  /* 0x0000000000017941 */ /* 0x000fea0003800000 */
.L_x_745:
        /* <DEDUP_REMOVED lines=10> */
.L_x_748:
[----:B------:R-:W-:Y:S05]  /*14b10*/  BSYNC B1 ;  /* 0x0000000000017941 */ /* 0x000fea0003800000 */
.L_x_747:
        /* <DEDUP_REMOVED lines=10> */
.L_x_750:
[----:B------:R-:W-:Y:S05]  /*14bc0*/  BSYNC B1 ;  /* 0x0000000000017941 */ /* 0x000fea0003800000 */
.L_x_749:
        /* <DEDUP_REMOVED lines=10> */
.L_x_752:
[----:B------:R-:W-:Y:S05]  /*14c70*/  BSYNC B1 ;  /* 0x0000000000017941 */ /* 0x000fea0003800000 */
.L_x_751:
        /* <DEDUP_REMOVED lines=10> */
.L_x_754:
[----:B------:R-:W-:Y:S05]  /*14d20*/  BSYNC B1 ;  /* 0x0000000000017941 */ /* 0x000fea0003800000 */
.L_x_753:
        /* <DEDUP_REMOVED lines=10> */
.L_x_756:
[----:B------:R-:W-:Y:S05]  /*14dd0*/  BSYNC B1 ;  /* 0x0000000000017941 */ /* 0x000fea0003800000 */
.L_x_755:
        /* <DEDUP_REMOVED lines=10> */
.L_x_758:
[----:B------:R-:W-:Y:S05]  /*14e80*/  BSYNC B1 ;  /* 0x0000000000017941 */ /* 0x000fea0003800000 */
.L_x_757:
        /* <DEDUP_REMOVED lines=10> */
.L_x_760:
[----:B------:R-:W-:Y:S05]  /*14f30*/  BSYNC B1 ;  /* 0x0000000000017941 */ /* 0x000fea0003800000 */
.L_x_759:
        /* <DEDUP_REMOVED lines=10> */
.L_x_762:
[----:B------:R-:W-:Y:S05]  /*14fe0*/  BSYNC B1 ;  /* 0x0000000000017941 */ /* 0x000fea0003800000 */
.L_x_761:
        /* <DEDUP_REMOVED lines=10> */
.L_x_764:
[----:B------:R-:W-:Y:S05]  /*15090*/  BSYNC B1 ;  /* 0x0000000000017941 */ /* 0x000fea0003800000 */
.L_x_763:
        /* <DEDUP_REMOVED lines=10> */
.L_x_766:
[----:B------:R-:W-:Y:S05]  /*15140*/  BSYNC B1 ;  /* 0x0000000000017941 */ /* 0x000fea0003800000 */
.L_x_765:
        /* <DEDUP_REMOVED lines=10> */
.L_x_768:
[----:B------:R-:W-:Y:S05]  /*151f0*/  BSYNC B1 ;  /* 0x0000000000017941 */ /* 0x000fea0003800000 */
.L_x_767:
        /* <DEDUP_REMOVED lines=9> */
.L_x_770:
[----:B------:R-:W-:Y:S05]  /*15290*/  BSYNC B1 ;  /* 0x0000000000017941 */ /* 0x000fea0003800000 */
.L_x_769:
        /* <DEDUP_REMOVED lines=9> */
.L_x_772:
[----:B------:R-:W-:Y:S05]  /*15330*/  BSYNC B1 ;  /* 0x0000000000017941 */ /* 0x000fea0003800000 */
.L_x_771:
        /* <DEDUP_REMOVED lines=9> */
.L_x_774:
[----:B------:R-:W-:Y:S05]  /*153d0*/  BSYNC B1 ;  /* 0x0000000000017941 */ /* 0x000fea0003800000 */
.L_x_773:
        /* <DEDUP_REMOVED lines=9> */
.L_x_776:
[----:B------:R-:W-:Y:S05]  /*15470*/  BSYNC B1 ;  /* 0x0000000000017941 */ /* 0x000fea0003800000 */
.L_x_775:
        /* <DEDUP_REMOVED lines=9> */
.L_x_778:
[----:B------:R-:W-:Y:S05]  /*15510*/  BSYNC B1 ;  /* 0x0000000000017941 */ /* 0x000fea0003800000 */
.L_x_777:
        /* <DEDUP_REMOVED lines=9> */
.L_x_780:
[----:B------:R-:W-:Y:S05]  /*155b0*/  BSYNC B1 ;  /* 0x0000000000017941 */ /* 0x000fea0003800000 */
.L_x_779:
        /* <DEDUP_REMOVED lines=9> */
.L_x_782:
[----:B------:R-:W-:Y:S05]  /*15650*/  BSYNC B1 ;  /* 0x0000000000017941 */ /* 0x000fea0003800000 */
.L_x_781:
        /* <DEDUP_REMOVED lines=9> */
.L_x_784:
[----:B------:R-:W-:Y:S05]  /*156f0*/  BSYNC B1 ;  /* 0x0000000000017941 */ /* 0x000fea0003800000 */
.L_x_783:
        /* <DEDUP_REMOVED lines=9> */
.L_x_786:
[----:B------:R-:W-:Y:S05]  /*15790*/  BSYNC B1 ;  /* 0x0000000000017941 */ /* 0x000fea0003800000 */
.L_x_785:
        /* <DEDUP_REMOVED lines=9> */
.L_x_788:
[----:B------:R-:W-:Y:S05]  /*15830*/  BSYNC B1 ;  /* 0x0000000000017941 */ /* 0x000fea0003800000 */
.L_x_787:
        /* <DEDUP_REMOVED lines=9> */
.L_x_790:
[----:B------:R-:W-:Y:S05]  /*158d0*/  BSYNC B1 ;  /* 0x0000000000017941 */ /* 0x000fea0003800000 */
.L_x_789:
        /* <DEDUP_REMOVED lines=9> */
.L_x_792:
[----:B------:R-:W-:Y:S05]  /*15970*/  BSYNC B1 ;  /* 0x0000000000017941 */ /* 0x000fea0003800000 */
.L_x_791:
[----:B------:R-:W-:Y:S05]  /*15980*/  @!P0 BRA `(.L_x_793) ;  /* 0x0000007c005c8947 */ /* 0x000fea0003800000 */
[----:B0----5:R-:W-:-:S05]  /*15990*/  HADD2.F32 R3, -RZ, R136.H0_H0 ;  /* 0x20000088ff037230 */ /* 0x021fca0000004100 */
[----:B------:R-:W-:-:S04]  /*159a0*/  FMUL R0, R3, R16 ;  /* 0x0000001003007220 */ /* 0x000fc80000400000 */
[----:B------:R-:W-:-:S05]  /*159b0*/  FFMA R0, R119, R2, R0 ;  /* 0x0000000277007223 */ /* 0x000fca0000000000 */
[----:B------:R-:W-:-:S05]  /*159c0*/  F2FP.F16.F32.PACK_AB R0, RZ, R0 ;  /* 0x00000000ff00723e */ /* 0x000fca00000000ff */
[----:B------:R0:W-:Y:S01]  /*159d0*/  STG.E.U16 desc[UR36][R20.64+0x2f2], R0 ;  /* 0x0002f20014007986 */ /* 0x0001e2000c101524 */
[----:B------:R-:W-:Y:S05]  /*159e0*/  BRA `(.L_x_793) ;  /* 0x0000007c00447947 */ /* 0x000fea0003800000 */
.L_x_30:
[----:B------:R-:W2:Y:S01]  /*159f0*/  LDL.LU R13, [R1+0x188] ;  /* 0x00018800010d7983 */ /* 0x000ea20000300800 */
[----:B------:R-:W-:-:S03]  /*15a00*/  ULDC.64 UR4, c[0x0][0x5c0] ;  /* 0x0001700000047ab9 */ /* 0x000fc60000000a00 */
[----:B------:R-:W4:Y:S04]  /*15a10*/  LDL.LU R8, [R1+0x18c] ;  /* 0x00018c0001087983 */ /* 0x000f280000300800 */
[----:B------:R-:W5:Y:S04]  /*15a20*/  LDL.LU R10, [R1+0x1f8] ;  /* 0x0001f800010a7983 */ /* 0x000f680000300800 */
[----:B------:R-:W3:Y:S04]  /*15a30*/  LDL.LU R11, [R1+0x1fc] ;  /* 0x0001fc00010b7983 */ /* 0x000ee80000300800 */
        /* <DEDUP_REMOVED lines=19> */
[----:B------:R-:W3:Y:S01]  /*15b70*/  LDL.LU R15, [R1+0x2fc] ;  /* 0x0002fc00010f7983 */ /* 0x000ee20000300800 */
[----:B------:R-:W-:-:S03]  /*15b80*/  LEA R4, P0, R6, UR4, 0x1 ;  /* 0x0000000406047c11 */ /* 0x000fc6000f8008ff */
[----:B------:R-:W2:Y:S01]  /*15b90*/  LDL.LU R7, [R1+0x180] ;  /* 0x0001800001077983 */ /* 0x000ea20000300800 */
[----:B------:R-:W-:-:S03]  /*15ba0*/  LEA.HI.X R5, R6, UR5, R14, 0x1, P0 ;  /* 0x0000000506057c11 */ /* 0x000fc600080f0c0e */
[----:B------:R-:W5:Y:S01]  /*15bb0*/  LDL.LU R14, [R1+0x184] ;  /* 0x00018400010e7983 */ /* 0x000f620000300800 */
[----:B------:R-:W-:-:S04]  /*15bc0*/  ISETP.GT.AND P2, PT, R3, 0x1, PT ;  /* 0x000000010300780c */ /* 0x000fc80003f44270 */
[----:B------:R-:W-:Y:S01]  /*15bd0*/  ISETP.GT.AND P0, PT, R0, RZ, P2 ;  /* 0x000000ff0000720c */ /* 0x000fe20001704270 */
[----:B----4-:R-:W-:-:S05]  /*15be0*/  FMUL R8, R8, R2 ;  /* 0x0000000208087220 */ /* 0x010fca0000400000 */
[----:B------:R-:W-:Y:S01]  /*15bf0*/  F2FP.F16.F32.PACK_AB R8, RZ, R8 ;  /* 0x00000008ff08723e */ /* 0x000fe200000000ff */
[----:B--2---:R-:W-:-:S05]  /*15c00*/  FMUL R6, R7, R2 ;  /* 0x0000000207067220 */ /* 0x004fca0000400000 */
[----:B------:R-:W-:-:S05]  /*15c10*/  F2FP.F16.F32.PACK_AB R6, RZ, R6 ;  /* 0x00000006ff06723e */ /* 0x000fca00000000ff */
[----:B------:R5:W-:Y:S01]  /*15c20*/  @P1 STG.E.U16 desc[UR36][R4.64], R6 ;  /* 0x0000000604001986 */ /* 0x000be2000c101524 */
[-C--:B------:R-:W-:Y:S01]  /*15c30*/  FMUL R7, R13, R2.reuse ;  /* 0x000000020d077220 */ /* 0x080fe20000400000 */
[----:B------:R-:W-:Y:S02]  /*15c40*/  IMAD.SHL.U32 R13, R18, 0x10, RZ ;  /* 0x00000010120d7824 */ /* 0x000fe400078e00ff */
[----:B-----5:R-:W-:-:S05]  /*15c50*/  FMUL R6, R14, R2 ;  /* 0x000000020e067220 */ /* 0x020fca0000400000 */
[----:B------:R-:W-:Y:S02]  /*15c60*/  F2FP.F16.F32.PACK_AB R6, RZ, R6 ;  /* 0x00000006ff06723e */ /* 0x000fe400000000ff */
[----:B------:R-:W-:Y:S02]  /*15c70*/  F2FP.F16.F32.PACK_AB R7, RZ, R7 ;  /* 0x00000007ff07723e */ /* 0x000fe400000000ff */
[----:B------:R-:W-:Y:S01]  /*15c80*/  SHF.L.U64.HI R14, R18, 0x4, R19 ;  /* 0x00000004120e7819 */ /* 0x000fe20000010213 */
[----:B------:R0:W-:Y:S01]  /*15c90*/  @P0 STG.E.U16 desc[UR36][R4.64+0x2], R6 ;  /* 0x0000020604000986 */ /* 0x0001e2000c101524 */
[----:B------:R-:W-:Y:S02]  /*15ca0*/  PRMT R9, R7, 0x7610, R9 ;  /* 0x0000761007097816 */ /* 0x000fe40000000009 */
[----:B------:R-:W-:Y:S02]  /*15cb0*/  ISETP.GT.AND P1, PT, R0, 0x8, P5 ;  /* 0x000000080000780c */ /* 0x000fe40002f24270 */
[----:B0-----:R-:W-:-:S05]  /*15cc0*/  IADD3 R6, P0, R13, R4, RZ ;  /* 0x000000040d067210 */ /* 0x001fca0007f1e0ff */
[----:B------:R-:W-:Y:S01]  /*15cd0*/  IMAD.X R7, R14, 0x1, R5, P0 ;  /* 0x000000010e077824 */ /* 0x000fe200000e0605 */
[----:B------:R-:W-:-:S05]  /*15ce0*/  ISETP.GT.AND P0, PT, R0, 0x8, P2 ;  /* 0x000000080000780c */ /* 0x000fca0001704270 */
[----:B------:R0:W-:Y:S08]  /*15cf0*/  @P1 STG.E.U16 desc[UR36][R6.64], R9 ;  /* 0x0000000906001986 */ /* 0x0001f0000c101524 */
[----:B------:R1:W-:Y:S04]  /*15d00*/  @P0 STG.E.U16 desc[UR36][R6.64+0x2], R8 ;  /* 0x0000020806000986 */ /* 0x0003e8000c101524 */
[----:B0-----:R-:W2:Y:S04]  /*15d10*/  LDL.LU R9, [R1+0x1f4] ;  /* 0x0001f40001097983 */ /* 0x001ea80000300800 */
[----:B-1----:R-:W4:Y:S01]  /*15d20*/  LDL.LU R8, [R1+0x190] ;  /* 0x0001900001087983 */ /* 0x002f220000300800 */
[----:B------:R-:W-:-:S04]  /*15d30*/  ISETP.GT.AND P2, PT, R3, 0x8, PT ;  /* 0x000000080300780c */ /* 0x000fc80003f44270 */
[----:B------:R-:W-:Y:S01]  /*15d40*/  ISETP.GT.AND P0, PT, R0, RZ, P2 ;  /* 0x000000ff0000720c */ /* 0x000fe20001704270 */
[----:B----4-:R-:W-:-:S05]  /*15d50*/  FMUL R8, R8, R2 ;  /* 0x0000000208087220 */ /* 0x010fca0000400000 */
[----:B------:R-:W-:-:S07]  /*15d60*/  F2FP.F16.F32.PACK_AB R8, RZ, R8 ;  /* 0x00000008ff08723e */ /* 0x000fce00000000ff */
[----:B------:R0:W-:Y:S04]  /*15d70*/  @P0 STG.E.U16 desc[UR36][R4.64+0x10], R8 ;  /* 0x0000100804000986 */ /* 0x0001e8000c101524 */
[----:B0-----:R-:W4:Y:S01]  /*15d80*/  LDL.LU R8, [R1+0x194] ;  /* 0x0001940001087983 */ /* 0x001f220000300800 */
[----:B------:R-:W-:-:S04]  /*15d90*/  ISETP.GT.AND P1, PT, R3, 0x9, PT ;  /* 0x000000090300780c */ /* 0x000fc80003f24270 */
[----:B------:R-:W-:Y:S01]  /*15da0*/  ISETP.GT.AND P0, PT, R0, RZ, P1 ;  /* 0x000000ff0000720c */ /* 0x000fe20000f04270 */
[----:B----4-:R-:W-:-:S05]  /*15db0*/  FMUL R8, R8, R2 ;  /* 0x0000000208087220 */ /* 0x010fca0000400000 */
[----:B------:R-:W-:-:S07]  /*15dc0*/  F2FP.F16.F32.PACK_AB R8, RZ, R8 ;  /* 0x00000008ff08723e */ /* 0x000fce00000000ff */
[----:B------:R0:W-:Y:S04]  /*15dd0*/  @P0 STG.E.U16 desc[UR36][R4.64+0x12], R8 ;  /* 0x0000120804000986 */ /* 0x0001e8000c101524 */
[----:B0-----:R-:W4:Y:S01]  /*15de0*/  LDL.LU R8, [R1+0x198] ;  /* 0x0001980001087983 */ /* 0x001f220000300800 */
[----:B------:R-:W-:Y:S01]  /*15df0*/  ISETP.GT.AND P0, PT, R0, 0x8, P2 ;  /* 0x000000080000780c */ /* 0x000fe20001704270 */
        /* <DEDUP_REMOVED lines=120> */
[----:B------:R-:W-:Y:S02]  /*16580*/  ISETP.GT.AND P0, PT, R0, RZ, P2 ;  /* 0x000000ff0000720c */ /* 0x000fe40001704270 */
[----:B------:R-:W-:Y:S02]  /*16590*/  ISETP.GT.AND P1, PT, R3, 0x39, PT ;  /* 0x000000390300780c */ /* 0x000fe40003f24270 */
[----:B------:R-:W-:Y:S01]  /*165a0*/  SHF.L.U64.HI R19, R18, 0x8, R19 ;  /* 0x0000000812137819 */ /* 0x000fe20000010213 */
[----:B------:R-:W-:-:S05]  /*165b0*/  FMUL R10, R10, R2 ;  /* 0x000000020a0a7220 */ /* 0x000fca0000400000 */
[----:B------:R-:W-:Y:S01]  /*165c0*/  F2FP.F16.F32.PACK_AB R10, RZ, R10 ;  /* 0x0000000aff0a723e */ /* 0x000fe200000000ff */
[----:B---3--:R-:W-:-:S05]  /*165d0*/  FMUL R12, R12, R2 ;  /* 0x000000020c0c7220 */ /* 0x008fca0000400000 */
[----:B------:R-:W-:Y:S01]  /*165e0*/  F2FP.F16.F32.PACK_AB R12, RZ, R12 ;  /* 0x0000000cff0c723e */ /* 0x000fe200000000ff */
[----:B----4-:R-:W-:-:S05]  /*165f0*/  FMUL R8, R8, R2 ;  /* 0x0000000208087220 */ /* 0x010fca0000400000 */
[----:B------:R-:W-:-:S05]  /*16600*/  F2FP.F16.F32.PACK_AB R8, RZ, R8 ;  /* 0x00000008ff08723e */ /* 0x000fca00000000ff */
[----:B------:R2:W-:Y:S01]  /*16610*/  @P0 STG.E.U16 desc[UR36][R4.64+0x70], R8 ;  /* 0x0000700804000986 */ /* 0x0005e2000c101524 */
[----:B------:R-:W-:Y:S01]  /*16620*/  ISETP.GT.AND P0, PT, R0, RZ, P1 ;  /* 0x000000ff0000720c */ /* 0x000fe20000f04270 */
[----:B--2---:R-:W-:-:S05]  /*16630*/  FMUL R8, R9, R2 ;  /* 0x0000000209087220 */ /* 0x004fca0000400000 */
[----:B------:R-:W-:-:S07]  /*16640*/  F2FP.F16.F32.PACK_AB R8, RZ, R8 ;  /* 0x00000008ff08723e */ /* 0x000fce00000000ff */
[----:B------:R0:W-:Y:S02]  /*16650*/  @P0 STG.E.U16 desc[UR36][R4.64+0x72], R8 ;  /* 0x0000720804000986 */ /* 0x0001e4000c101524 */
[----:B0-----:R-:W-:-:S05]  /*16660*/  LEA R8, P0, R18, R4, 0x8 ;  /* 0x0000000412087211 */ /* 0x001fca00078040ff */
[----:B------:R-:W-:Y:S01]  /*16670*/  IMAD.X R9, R19, 0x1, R5, P0 ;  /* 0x0000000113097824 */ /* 0x000fe200000e0605 */
[----:B------:R-:W-:-:S13]  /*16680*/  ISETP.GT.AND P0, PT, R0, 0x8, P2 ;  /* 0x000000080000780c */ /* 0x000fda0001704270 */
[----:B------:R0:W-:Y:S01]  /*16690*/  @P0 STG.E.U16 desc[UR36][R6.64+0x70], R10 ;  /* 0x0000700a06000986 */ /* 0x0001e2000c101524 */
[----:B------:R-:W-:Y:S01]  /*166a0*/  ISETP.GT.AND P0, PT, R0, 0x8, P1 ;  /* 0x000000080000780c */ /* 0x000fe20000f04270 */
[----:B0-----:R-:W-:-:S05]  /*166b0*/  FMUL R10, R11, R2 ;  /* 0x000000020b0a7220 */ /* 0x001fca0000400000 */
[----:B------:R-:W-:Y:S02]  /*166c0*/  F2FP.F16.F32.PACK_AB R10, RZ, R10 ;  /* 0x0000000aff0a723e */ /* 0x000fe400000000ff */
[----:B------:R-:W-:-:S05]  /*166d0*/  ISETP.GT.AND P2, PT, R3, 0x40, PT ;  /* 0x000000400300780c */ /* 0x000fca0003f44270 */
[----:B------:R0:W-:Y:S02]  /*166e0*/  @P0 STG.E.U16 desc[UR36][R6.64+0x72], R10 ;  /* 0x0000720a06000986 */ /* 0x0001e4000c101524 */
[----:B0-----:R-:W-:-:S05]  /*166f0*/  IADD3 R10, P0, R13, R8, RZ ;  /* 0x000000080d0a7210 */ /* 0x001fca0007f1e0ff */
[----:B------:R-:W-:Y:S01]  /*16700*/  IMAD.X R11, R14, 0x1, R9, P0 ;  /* 0x000000010e0b7824 */ /* 0x000fe200000e0609 */
[----:B------:R-:W-:-:S13]  /*16710*/  ISETP.GT.AND P0, PT, R0, RZ, P2 ;  /* 0x000000ff0000720c */ /* 0x000fda0001704270 */
[----:B------:R0:W-:Y:S04]  /*16720*/  @P0 STG.E.U16 desc[UR36][R4.64+0x80], R12 ;  /* 0x0000800c04000986 */ /* 0x0001e8000c101524 */
[----:B0-----:R-:W2:Y:S01]  /*16730*/  LDL.LU R12, [R1+0x204] ;  /* 0x00020400010c7983 */ /* 0x001ea20000300800 */
[----:B------:R-:W-:-:S04]  /*16740*/  ISETP.GT.AND P1, PT, R3, 0x41, PT ;  /* 0x000000410300780c */ /* 0x000fc80003f24270 */
[----:B------:R-:W-:Y:S01]  /*16750*/  ISETP.GT.AND P0, PT, R0, RZ, P1 ;  /* 0x000000ff0000720c */ /* 0x000fe20000f04270 */
[----:B--2---:R-:W-:-:S05]  /*16760*/  FMUL R12, R12, R2 ;  /* 0x000000020c0c7220 */ /* 0x004fca0000400000 */
[----:B------:R-:W-:-:S07]  /*16770*/  F2FP.F16.F32.PACK_AB R12, RZ, R12 ;  /* 0x0000000cff0c723e */ /* 0x000fce00000000ff */
[----:B------:R0:W-:Y:S04]  /*16780*/  @P0 STG.E.U16 desc[UR36][R4.64+0x82], R12 ;  /* 0x0000820c04000986 */ /* 0x0001e8000c101524 */
[----:B0-----:R-:W2:Y:S01]  /*16790*/  LDL.LU R12, [R1+0x208] ;  /* 0x00020800010c7983 */ /* 0x001ea20000300800 */
[----:B------:R-:W-:Y:S01]  /*167a0*/  ISETP.GT.AND P0, PT, R0, 0x8, P2 ;  /* 0x000000080000780c */ /* 0x000fe20001704270 */
        /* <DEDUP_REMOVED lines=230> */
[----:B------:R-:W-:Y:S02]  /*17610*/  ISETP.GT.AND P0, PT, R0, RZ, P2 ;  /* 0x000000ff0000720c */ /* 0x000fe40001704270 */
[C---:B------:R-:W-:Y:S02]  /*17620*/  ISETP.GT.AND P1, PT, R3.reuse, 0x99, PT ;  /* 0x000000990300780c */ /* 0x040fe40003f24270 */
[C---:B------:R-:W-:Y:S02]  /*17630*/  ISETP.GT.AND P4, PT, R3.reuse, 0xa9, PT ;  /* 0x000000a90300780c */ /* 0x040fe40003f84270 */
[----:B------:R-:W-:Y:S01]  /*17640*/  ISETP.GT.AND P3, PT, R3, 0xb1, PT ;  /* 0x000000b10300780c */ /* 0x000fe20003f64270 */
[----:B--2---:R-:W-:-:S05]  /*17650*/  FMUL R12, R12, R2 ;  /* 0x000000020c0c7220 */ /* 0x004fca0000400000 */
[----:B------:R-:W-:-:S05]  /*17660*/  F2FP.F16.F32.PACK_AB R12, RZ, R12 ;  /* 0x0000000cff0c723e */ /* 0x000fca00000000ff */
[----:B------:R0:W-:Y:S01]  /*17670*/  @P0 STG.E.U16 desc[UR36][R4.64+0x130], R12 ;  /* 0x0001300c04000986 */ /* 0x0001e2000c101524 */
[----:B------:R-:W-:Y:S01]  /*17680*/  ISETP.GT.AND P0, PT, R0, RZ, P1 ;  /* 0x000000ff0000720c */ /* 0x000fe20000f04270 */
[----:B0-----:R-:W-:-:S05]  /*17690*/  FMUL R12, R235, R2 ;  /* 0x00000002eb0c7220 */ /* 0x001fca0000400000 */
[----:B------:R-:W-:-:S07]  /*176a0*/  F2FP.F16.F32.PACK_AB R12, RZ, R12 ;  /* 0x0000000cff0c723e */ /* 0x000fce00000000ff */
[----:B------:R0:W-:Y:S01]  /*176b0*/  @P0 STG.E.U16 desc[UR36][R4.64+0x132], R12 ;  /* 0x0001320c04000986 */ /* 0x0001e2000c101524 */
[----:B------:R-:W-:Y:S01]  /*176c0*/  ISETP.GT.AND P0, PT, R0, 0x8, P2 ;  /* 0x000000080000780c */ /* 0x000fe20001704270 */
[----:B0-----:R-:W-:-:S05]  /*176d0*/  FMUL R12, R233, R2 ;  /* 0x00000002e90c7220 */ /* 0x001fca0000400000 */
[----:B------:R-:W-:-:S07]  /*176e0*/  F2FP.F16.F32.PACK_AB R12, RZ, R12 ;  /* 0x0000000cff0c723e */ /* 0x000fce00000000ff */
[----:B------:R0:W-:Y:S01]  /*176f0*/  @P0 STG.E.U16 desc[UR36][R6.64+0x130], R12 ;  /* 0x0001300c06000986 */ /* 0x0001e2000c101524 */
[----:B------:R-:W-:Y:S02]  /*17700*/  ISETP.GT.AND P0, PT, R0, 0x8, P1 ;  /* 0x000000080000780c */ /* 0x000fe40000f04270 */
[----:B------:R-:W-:Y:S01]  /*17710*/  ISETP.GT.AND P2, PT, R3, 0xa0, PT ;  /* 0x000000a00300780c */ /* 0x000fe20003f44270 */
[----:B0-----:R-:W-:-:S05]  /*17720*/  FMUL R12, R232, R2 ;  /* 0x00000002e80c7220 */ /* 0x001fca0000400000 */
[----:B------:R-:W-:-:S05]  /*17730*/  F2FP.F16.F32.PACK_AB R12, RZ, R12 ;  /* 0x0000000cff0c723e */ /* 0x000fca00000000ff */
[----:B------:R0:W-:Y:S01]  /*17740*/  @P0 STG.E.U16 desc[UR36][R6.64+0x132], R12 ;  /* 0x0001320c06000986 */ /* 0x0001e2000c101524 */
[----:B------:R-:W-:Y:S02]  /*17750*/  ISETP.GT.AND P0, PT, R0, RZ, P2 ;  /* 0x000000ff0000720c */ /* 0x000fe40001704270 */
[----:B------:R-:W-:Y:S01]  /*17760*/  ISETP.GT.AND P1, PT, R3, 0xa1, PT ;  /* 0x000000a10300780c */ /* 0x000fe20003f24270 */
[----:B0-----:R-:W-:-:S05]  /*17770*/  FMUL R12, R231, R2 ;  /* 0x00000002e70c7220 */ /* 0x001fca0000400000 */
        /* <DEDUP_REMOVED lines=44> */
[----:B------:R-:W-:Y:S01]  /*17a40*/  ISETP.GT.AND P0, PT, R0, 0x8, P3 ;  /* 0x000000080000780c */ /* 0x000fe20001f04270 */
[----:B0-----:R-:W-:-:S05]  /*17a50*/  FMUL R12, R220, R2 ;  /* 0x00000002dc0c7220 */ /* 0x001fca0000400000 */
[----:B------:R-:W-:-:S07]  /*17a60*/  F2FP.F16.F32.PACK_AB R12, RZ, R12 ;  /* 0x0000000cff0c723e */ /* 0x000fce00000000ff */
[----:B------:R0:W-:Y:S01]  /*17a70*/  @P0 STG.E.U16 desc[UR36][R6.64+0x162], R12 ;  /* 0x0001620c06000986 */ /* 0x0001e2000c101524 */
[----:B------:R-:W-:-:S04]  /*17a80*/  ISETP.GT.AND P0, PT, R3, 0xb8, PT ;  /* 0x000000b80300780c */ /* 0x000fc80003f04270 */
[----:B------:R-:W-:Y:S01]  /*17a90*/  ISETP.GT.AND P2, PT, R0, RZ, P0 ;  /* 0x000000ff0000720c */ /* 0x000fe20000744270 */
        /* <DEDUP_REMOVED lines=13> */
[----:B0-----:R-:W-:Y:S02]  /*17b70*/  FMUL R12, R15, R2 ;  /* 0x000000020f0c7220 */ /* 0x001fe40000400000 */
[----:B------:R-:W2:Y:S04]  /*17b80*/  LDL.LU R15, [R1+0x128] ;  /* 0x00012800010f7983 */ /* 0x000ea80000300800 */
[----:B------:R-:W3:Y:S04]  /*17b90*/  LDL.LU R235, [R1+0x138] ;  /* 0x0001380001eb7983 */ /* 0x000ee80000300800 */
[----:B------:R-:W4:Y:S04]  /*17ba0*/  LDL.LU R233, [R1+0x13c] ;  /* 0x00013c0001e97983 */ /* 0x000f280000300800 */
[----:B------:R-:W5:Y:S04]  /*17bb0*/  LDL.LU R232, [R1+0x140] ;  /* 0x0001400001e87983 */ /* 0x000f680000300800 */
[----:B------:R-:W5:Y:S04]  /*17bc0*/  LDL.LU R231, [R1+0x144] ;  /* 0x0001440001e77983 */ /* 0x000f680000300800 */
[----:B------:R-:W5:Y:S04]  /*17bd0*/  LDL.LU R230, [R1+0x148] ;  /* 0x0001480001e67983 */ /* 0x000f680000300800 */
[----:B------:R-:W5:Y:S04]  /*17be0*/  LDL.LU R229, [R1+0x14c] ;  /* 0x00014c0001e57983 */ /* 0x000f680000300800 */
[----:B------:R-:W5:Y:S04]  /*17bf0*/  LDL.LU R228, [R1+0x150] ;  /* 0x0001500001e47983 */ /* 0x000f680000300800 */
[----:B------:R-:W5:Y:S04]  /*17c00*/  LDL.LU R227, [R1+0x154] ;  /* 0x0001540001e37983 */ /* 0x000f680000300800 */
[----:B------:R-:W5:Y:S01]  /*17c10*/  LDL.LU R226, [R1+0x158] ;  /* 0x0001580001e27983 */ /* 0x000f620000300800 */
[----:B------:R-:W-:-:S03]  /*17c20*/  F2FP.F16.F32.PACK_AB R12, RZ, R12 ;  /* 0x0000000cff0c723e */ /* 0x000fc600000000ff */
[----:B------:R-:W5:Y:S04]  /*17c30*/  LDL.LU R225, [R1+0x15c] ;  /* 0x00015c0001e17983 */ /* 0x000f680000300800 */
        /* <DEDUP_REMOVED lines=8> */
[----:B------:R0:W-:Y:S04]  /*17cc0*/  @P6 STG.E.U16 desc[UR36][R6.64+0x172], R12 ;  /* 0x0001720c06006986 */ /* 0x0001e8000c101524 */
[----:B0-----:R-:W2:Y:S01]  /*17cd0*/  LDL.LU R12, [R1] ;  /* 0x00000000010c7983 */ /* 0x001ea20000300800 */
[----:B------:R-:W-:Y:S01]  /*17ce0*/  ISETP.GT.AND P6, PT, R0, 0x80, P5 ;  /* 0x000000800000780c */ /* 0x000fe20002fc4270 */
[----:B--2---:R-:W-:-:S05]  /*17cf0*/  FMUL R12, R12, R2 ;  /* 0x000000020c0c7220 */ /* 0x004fca0000400000 */
[----:B------:R-:W-:-:S07]  /*17d00*/  F2FP.F16.F32.PACK_AB R12, RZ, R12 ;  /* 0x0000000cff0c723e */ /* 0x000fce00000000ff */
[----:B------:R0:W-:Y:S04]  /*17d10*/  @P6 STG.E.U16 desc[UR36][R8.64], R12 ;  /* 0x0000000c08006986 */ /* 0x0001e8000c101524 */
[----:B0-----:R-:W2:Y:S01]  /*17d20*/  LDL.LU R12, [R1+0x4] ;  /* 0x00000400010c7983 */ /* 0x001ea20000300800 */
[----:B------:R-:W-:-:S04]  /*17d30*/  ISETP.GT.AND P6, PT, R3, 0x1, PT ;  /* 0x000000010300780c */ /* 0x000fc80003fc4270 */
        /* <DEDUP_REMOVED lines=415> */
[----:B------:R-:W-:-:S05]  /*19730*/  FMUL R15, R15, R2 ;  /* 0x000000020f0f7220 */ /* 0x000fca0000400000 */
[----:B------:R-:W-:Y:S01]  /*19740*/  F2FP.F16.F32.PACK_AB R15, RZ, R15 ;  /* 0x0000000fff0f723e */ /* 0x000fe200000000ff */
[----:B--2---:R-:W-:-:S05]  /*19750*/  FMUL R12, R12, R2 ;  /* 0x000000020c0c7220 */ /* 0x004fca0000400000 */
[----:B------:R-:W-:-:S05]  /*19760*/  F2FP.F16.F32.PACK_AB R12, RZ, R12 ;  /* 0x0000000cff0c723e */ /* 0x000fca00000000ff */
[----:B------:R0:W-:Y:S02]  /*19770*/  @P5 STG.E.U16 desc[UR36][R8.64+0x122], R12 ;  /* 0x0001220c08005986 */ /* 0x0001e4000c101524 */
[----:B0-----:R-:W-:Y:S02]  /*19780*/  PRMT R12, R15, 0x7610, R12 ;  /* 0x000076100f0c7816 */ /* 0x001fe4000000000c */
[----:B------:R-:W2:Y:S01]  /*19790*/  LDL.LU R15, [R1+0x12c] ;  /* 0x00012c00010f7983 */ /* 0x000ea20000300800 */
[----:B------:R-:W-:-:S04]  /*197a0*/  ISETP.GT.AND P5, PT, R3, 0x90, PT ;  /* 0x000000900300780c */ /* 0x000fc80003fa4270 */
[----:B------:R-:W-:-:S13]  /*197b0*/  ISETP.GT.AND P5, PT, R0, 0x88, P5 ;  /* 0x000000880000780c */ /* 0x000fda0002fa4270 */
[----:B------:R0:W-:Y:S01]  /*197c0*/  @P5 STG.E.U16 desc[UR36][R10.64+0x120], R12 ;  /* 0x0001200c0a005986 */ /* 0x0001e2000c101524 */
[----:B------:R-:W-:Y:S01]  /*197d0*/  ISETP.GT.AND P5, PT, R0, 0x88, P6 ;  /* 0x000000880000780c */ /* 0x000fe200037a4270 */
[----:B--2---:R-:W-:-:S05]  /*197e0*/  FMUL R15, R15, R2 ;  /* 0x000000020f0f7220 */ /* 0x004fca0000400000 */
[----:B------:R-:W-:-:S04]  /*197f0*/  F2FP.F16.F32.PACK_AB R15, RZ, R15 ;  /* 0x0000000fff0f723e */ /* 0x000fc800000000ff */
[----:B0-----:R-:W-:Y:S02]  /*19800*/  PRMT R12, R15, 0x7610, R12 ;  /* 0x000076100f0c7816 */ /* 0x001fe4000000000c */
[----:B------:R-:W2:Y:S04]  /*19810*/  LDL.LU R15, [R1+0x130] ;  /* 0x00013000010f7983 */ /* 0x000ea80000300800 */
[----:B------:R0:W-:Y:S04]  /*19820*/  @P5 STG.E.U16 desc[UR36][R10.64+0x122], R12 ;  /* 0x0001220c0a005986 */ /* 0x0001e8000c101524 */
[----:B0-----:R-:W3:Y:S01]  /*19830*/  LDL.LU R12, [R1+0x134] ;  /* 0x00013400010c7983 */ /* 0x001ee20000300800 */
[----:B------:R-:W-:-:S04]  /*19840*/  ISETP.GT.AND P6, PT, R3, 0x98, PT ;  /* 0x000000980300780c */ /* 0x000fc80003fc4270 */
[----:B------:R-:W-:Y:S02]  /*19850*/  ISETP.GT.AND P5, PT, R0, 0x80, P6 ;  /* 0x000000800000780c */ /* 0x000fe400037a4270 */
[----:B------:R-:W-:Y:S01]  /*19860*/  ISETP.GT.AND P6, PT, R3, 0x99, PT ;  /* 0x000000990300780c */ /* 0x000fe20003fc4270 */
[-C--:B------:R-:W-:Y:S01]  /*19870*/  FMUL R120, R120, R2.reuse ;  /* 0x0000000278787220 */ /* 0x080fe20000400000 */
[-C--:B------:R-:W-:Y:S01]  /*19880*/  FMUL R121, R121, R2.reuse ;  /* 0x0000000279797220 */ /* 0x080fe20000400000 */
[-C--:B------:R-:W-:Y:S01]  /*19890*/  FMUL R122, R122, R2.reuse ;  /* 0x000000027a7a7220 */ /* 0x080fe20000400000 */
[----:B------:R-:W-:Y:S02]  /*198a0*/  FMUL R123, R123, R2 ;  /* 0x000000027b7b7220 */ /* 0x000fe40000400000 */
[----:B------:R-:W-:Y:S02]  /*198b0*/  F2FP.F16.F32.PACK_AB R120, RZ, R120 ;  /* 0x00000078ff78723e */ /* 0x000fe400000000ff */
[----:B------:R-:W-:-:S02]  /*198c0*/  F2FP.F16.F32.PACK_AB R121, RZ, R121 ;  /* 0x00000079ff79723e */ /* 0x000fc400000000ff */
[----:B------:R-:W-:Y:S02]  /*198d0*/  F2FP.F16.F32.PACK_AB R122, RZ, R122 ;  /* 0x0000007aff7a723e */ /* 0x000fe400000000ff */
[----:B------:R-:W-:Y:S01]  /*198e0*/  F2FP.F16.F32.PACK_AB R123, RZ, R123 ;  /* 0x0000007bff7b723e */ /* 0x000fe200000000ff */
[-C--:B------:R-:W-:Y:S01]  /*198f0*/  FMUL R124, R124, R2.reuse ;  /* 0x000000027c7c7220 */ /* 0x080fe20000400000 */
[----:B------:R-:W-:-:S04]  /*19900*/  FMUL R125, R125, R2 ;  /* 0x000000027d7d7220 */ /* 0x000fc80000400000 */
[----:B------:R-:W-:Y:S02]  /*19910*/  F2FP.F16.F32.PACK_AB R124, RZ, R124 ;  /* 0x0000007cff7c723e */ /* 0x000fe400000000ff */
[----:B------:R-:W-:Y:S01]  /*19920*/  F2FP.F16.F32.PACK_AB R125, RZ, R125 ;  /* 0x0000007dff7d723e */ /* 0x000fe200000000ff */
[-C--:B------:R-:W-:Y:S01]  /*19930*/  FMUL R126, R126, R2.reuse ;  /* 0x000000027e7e7220 */ /* 0x080fe20000400000 */
[----:B------:R-:W-:-:S04]  /*19940*/  FMUL R127, R127, R2 ;  /* 0x000000027f7f7220 */ /* 0x000fc80000400000 */
[----:B------:R-:W-:Y:S02]  /*19950*/  F2FP.F16.F32.PACK_AB R126, RZ, R126 ;  /* 0x0000007eff7e723e */ /* 0x000fe400000000ff */
[----:B------:R-:W-:Y:S01]  /*19960*/  F2FP.F16.F32.PACK_AB R127, RZ, R127 ;  /* 0x0000007fff7f723e */ /* 0x000fe200000000ff */
[-C--:B------:R-:W-:Y:S01]  /*19970*/  FMUL R128, R128, R2.reuse ;  /* 0x0000000280807220 */ /* 0x080fe20000400000 */
[----:B--2---:R-:W-:-:S05]  /*19980*/  FMUL R15, R15, R2 ;  /* 0x000000020f0f7220 */ /* 0x004fca0000400000 */
[----:B------:R-:W-:-:S04]  /*19990*/  F2FP.F16.F32.PACK_AB R15, RZ, R15 ;  /* 0x0000000fff0f723e */ /* 0x000fc800000000ff */
[----:B------:R-:W-:-:S05]  /*199a0*/  PRMT R18, R15, 0x7610, R18 ;  /* 0x000076100f127816 */ /* 0x000fca0000000012 */
[----:B------:R0:W-:Y:S01]  /*199b0*/  @P5 STG.E.U16 desc[UR36][R8.64+0x130], R18 ;  /* 0x0001301208005986 */ /* 0x0001e2000c101524 */
[----:B------:R-:W-:Y:S01]  /*199c0*/  ISETP.GT.AND P5, PT, R0, 0x80, P6 ;  /* 0x000000800000780c */ /* 0x000fe200037a4270 */
[----:B---3--:R-:W-:-:S05]  /*199d0*/  FMUL R15, R12, R2 ;  /* 0x000000020c0f7220 */ /* 0x008fca0000400000 */
[----:B------:R-:W-:Y:S01]  /*199e0*/  F2FP.F16.F32.PACK_AB R15, RZ, R15 ;  /* 0x0000000fff0f723e */ /* 0x000fe200000000ff */
[----:B------:R-:W-:-:S06]  /*199f0*/  FMUL R12, R235, R2 ;  /* 0x00000002eb0c7220 */ /* 0x000fcc0000400000 */
[----:B------:R1:W-:Y:S01]  /*19a00*/  @P5 STG.E.U16 desc[UR36][R8.64+0x132], R15 ;  /* 0x0001320f08005986 */ /* 0x0003e2000c101524 */
[----:B------:R-:W-:-:S04]  /*19a10*/  ISETP.GT.AND P5, PT, R3, 0x98, PT ;  /* 0x000000980300780c */ /* 0x000fc80003fa4270 */
[----:B------:R-:W-:Y:S02]  /*19a20*/  ISETP.GT.AND P5, PT, R0, 0x88, P5 ;  /* 0x000000880000780c */ /* 0x000fe40002fa4270 */
[----:B------:R-:W-:-:S04]  /*19a30*/  F2FP.F16.F32.PACK_AB R12, RZ, R12 ;  /* 0x0000000cff0c723e */ /* 0x000fc800000000ff */
[----:B------:R-:W-:Y:S01]  /*19a40*/  PRMT R19, R12, 0x7610, R19 ;  /* 0x000076100c137816 */ /* 0x000fe20000000013 */
[----:B----4-:R-:W-:-:S06]  /*19a50*/  FMUL R12, R233, R2 ;  /* 0x00000002e90c7220 */ /* 0x010fcc0000400000 */
[----:B------:R2:W-:Y:S01]  /*19a60*/  @P5 STG.E.U16 desc[UR36][R10.64+0x130], R19 ;  /* 0x000130130a005986 */ /* 0x0005e2000c101524 */
[----:B------:R-:W-:Y:S02]  /*19a70*/  ISETP.GT.AND P5, PT, R0, 0x88, P6 ;  /* 0x000000880000780c */ /* 0x000fe400037a4270 */
[----:B------:R-:W-:Y:S02]  /*19a80*/  F2FP.F16.F32.PACK_AB R12, RZ, R12 ;  /* 0x0000000cff0c723e */ /* 0x000fe400000000ff */
[----:B------:R-:W-:Y:S02]  /*19a90*/  ISETP.GT.AND P6, PT, R3, 0xa0, PT ;  /* 0x000000a00300780c */ /* 0x000fe40003fc4270 */
[----:B0-----:R-:W-:Y:S01]  /*19aa0*/  PRMT R18, R12, 0x7610, R18 ;  /* 0x000076100c127816 */ /* 0x001fe20000000012 */
[----:B-----5:R-:W-:-:S06]  /*19ab0*/  FMUL R12, R232, R2 ;  /* 0x00000002e80c7220 */ /* 0x020fcc0000400000 */
[----:B------:R0:W-:Y:S01]  /*19ac0*/  @P5 STG.E.U16 desc[UR36][R10.64+0x132], R18 ;  /* 0x000132120a005986 */ /* 0x0001e2000c101524 */
[----:B------:R-:W-:Y:S02]  /*19ad0*/  ISETP.GT.AND P5, PT, R0, 0x80, P6 ;  /* 0x000000800000780c */ /* 0x000fe400037a4270 */
[----:B------:R-:W-:Y:S02]  /*19ae0*/  F2FP.F16.F32.PACK_AB R12, RZ, R12 ;  /* 0x0000000cff0c723e */ /* 0x000fe400000000ff */
[----:B------:R-:W-:Y:S02]  /*19af0*/  ISETP.GT.AND P6, PT, R3, 0xa1, PT ;  /* 0x000000a10300780c */ /* 0x000fe40003fc4270 */
[----:B-1----:R-:W-:Y:S01]  /*19b00*/  PRMT R15, R12, 0x7610, R15 ;  /* 0x000076100c0f7816 */ /* 0x002fe2000000000f */
[----:B------:R-:W-:-:S06]  /*19b10*/  FMUL R12, R231, R2 ;  /* 0x00000002e70c7220 */ /* 0x000fcc0000400000 */
[----:B------:R1:W-:Y:S01]  /*19b20*/  @P5 STG.E.U16 desc[UR36][R8.64+0x140], R15 ;  /* 0x0001400f08005986 */ /* 0x0003e2000c101524 */
[----:B------:R-:W-:Y:S02]  /*19b30*/  ISETP.GT.AND P5, PT, R0, 0x80, P6 ;  /* 0x000000800000780c */ /* 0x000fe400037a4270 */
[----:B------:R-:W-:-:S04]  /*19b40*/  F2FP.F16.F32.PACK_AB R12, RZ, R12 ;  /* 0x0000000cff0c723e */ /* 0x000fc800000000ff */
[----:B--2---:R-:W-:Y:S01]  /*19b50*/  PRMT R19, R12, 0x7610, R19 ;  /* 0x000076100c137816 */ /* 0x004fe20000000013 */
[----:B------:R-:W-:-:S06]  /*19b60*/  FMUL R12, R230, R2 ;  /* 0x00000002e60c7220 */ /* 0x000fcc0000400000 */
[----:B------:R2:W-:Y:S01]  /*19b70*/  @P5 STG.E.U16 desc[UR36][R8.64+0x142], R19 ;  /* 0x0001421308005986 */ /* 0x0005e2000c101524 */
[----:B------:R-:W-:-:S04]  /*19b80*/  ISETP.GT.AND P5, PT, R3, 0xa0, PT ;  /* 0x000000a00300780c */ /* 0x000fc80003fa4270 */
[----:B------:R-:W-:Y:S02]  /*19b90*/  ISETP.GT.AND P5, PT, R0, 0x88, P5 ;  /* 0x000000880000780c */ /* 0x000fe40002fa4270 */
[----:B------:R-:W-:-:S04]  /*19ba0*/  F2FP.F16.F32.PACK_AB R12, RZ, R12 ;  /* 0x0000000cff0c723e */ /* 0x000fc800000000ff */
[----:B0-----:R-:W-:Y:S01]  /*19bb0*/  PRMT R18, R12, 0x7610, R18 ;  /* 0x000076100c127816 */ /* 0x001fe20000000012 */
[----:B------:R-:W-:-:S06]  /*19bc0*/  FMUL R12, R229, R2 ;  /* 0x00000002e50c7220 */ /* 0x000fcc0000400000 */
        /* <DEDUP_REMOVED lines=11> */
[----:B------:R-:W-:Y:S01]  /*19c80*/  @P5 STG.E.U16 desc[UR36][R8.64+0x150], R19 ;  /* 0x0001501308005986 */ /* 0x000fe2000c101524 */
[----:B------:R-:W-:Y:S02]  /*19c90*/  ISETP.GT.AND P5, PT, R0, 0x80, P4 ;  /* 0x000000800000780c */ /* 0x000fe400027a4270 */
[----:B------:R-:W-:-:S04]  /*19ca0*/  F2FP.F16.F32.PACK_AB R12, RZ, R12 ;  /* 0x0000000cff0c723e */ /* 0x000fc800000000ff */
[----:B0-----:R-:W-:Y:S01]  /*19cb0*/  PRMT R18, R12, 0x7610, R18 ;  /* 0x000076100c127816 */ /* 0x001fe20000000012 */
[-C--:B------:R-:W-:Y:S01]  /*19cc0*/  FMUL R12, R226, R2.reuse ;  /* 0x00000002e20c7220 */ /* 0x080fe20000400000 */
[----:B-1----:R-:W-:Y:S01]  /*19cd0*/  FMUL R15, R225, R2 ;  /* 0x00000002e10f7220 */ /* 0x002fe20000400000 */
[----:B------:R-:W-:-:S04]  /*19ce0*/  ISETP.GT.AND P4, PT, R0, 0x88, P4 ;  /* 0x000000880000780c */ /* 0x000fc80002784270 */
[----:B------:R0:W-:Y:S01]  /*19cf0*/  @P5 STG.E.U16 desc[UR36][R8.64+0x152], R18 ;  /* 0x0001521208005986 */ /* 0x0001e2000c101524 */
[----:B------:R-:W-:Y:S02]  /*19d00*/  ISETP.GT.AND P5, PT, R0, 0x88, P6 ;  /* 0x000000880000780c */ /* 0x000fe400037a4270 */
[----:B------:R-:W-:Y:S02]  /*19d10*/  F2FP.F16.F32.PACK_AB R12, RZ, R12 ;  /* 0x0000000cff0c723e */ /* 0x000fe400000000ff */
[----:B------:R-:W-:Y:S02]  /*19d20*/  F2FP.F16.F32.PACK_AB R15, RZ, R15 ;  /* 0x0000000fff0f723e */ /* 0x000fe400000000ff */
[----:B------:R-:W-:Y:S02]  /*19d30*/  PRMT R23, R12, 0x7610, R23 ;  /* 0x000076100c177816 */ /* 0x000fe40000000017 */
[----:B------:R-:W-:Y:S01]  /*19d40*/  PRMT R216, R15, 0x7610, R216 ;  /* 0x000076100fd87816 */ /* 0x000fe200000000d8 */
[-C--:B------:R-:W-:Y:S01]  /*19d50*/  FMUL R12, R224, R2.reuse ;  /* 0x00000002e00c7220 */ /* 0x080fe20000400000 */
[----:B------:R-:W-:-:S03]  /*19d60*/  FMUL R15, R223, R2 ;  /* 0x00000002df0f7220 */ /* 0x000fc60000400000 */
[----:B------:R1:W-:Y:S01]  /*19d70*/  @P5 STG.E.U16 desc[UR36][R10.64+0x150], R23 ;  /* 0x000150170a005986 */ /* 0x0003e2000c101524 */
[----:B------:R-:W-:-:S03]  /*19d80*/  ISETP.GT.AND P5, PT, R0, 0x80, P1 ;  /* 0x000000800000780c */ /* 0x000fc60000fa4270 */
[----:B------:R2:W-:Y:S01]  /*19d90*/  @P4 STG.E.U16 desc[UR36][R10.64+0x152], R216 ;  /* 0x000152d80a004986 */ /* 0x0005e2000c101524 */
[C---:B------:R-:W-:Y:S02]  /*19da0*/  ISETP.GT.AND P4, PT, R0.reuse, 0x80, P3 ;  /* 0x000000800000780c */ /* 0x040fe40001f84270 */
[----:B------:R-:W-:Y:S01]  /*19db0*/  ISETP.GT.AND P1, PT, R0, 0x88, P1 ;  /* 0x000000880000780c */ /* 0x000fe20000f24270 */
[----:B0-----:R-:W-:Y:S01]  /*19dc0*/  FMUL R18, R222, R2 ;  /* 0x00000002de127220 */ /* 0x001fe20000400000 */
[----:B------:R-:W-:Y:S02]  /*19dd0*/  F2FP.F16.F32.PACK_AB R19, RZ, R12 ;  /* 0x0000000cff13723e */ /* 0x000fe400000000ff */
[----:B------:R-:W-:Y:S02]  /*19de0*/  F2FP.F16.F32.PACK_AB R20, RZ, R15 ;  /* 0x0000000fff14723e */ /* 0x000fe400000000ff */
[----:B-1----:R-:W-:Y:S02]  /*19df0*/  PRMT R23, R19, 0x7610, R23 ;  /* 0x0000761013177816 */ /* 0x002fe40000000017 */
[----:B------:R-:W-:-:S02]  /*19e00*/  F2FP.F16.F32.PACK_AB R21, RZ, R18 ;  /* 0x00000012ff15723e */ /* 0x000fc400000000ff */
[----:B--2---:R-:W-:Y:S01]  /*19e10*/  PRMT R216, R20, 0x7610, R216 ;  /* 0x0000761014d87816 */ /* 0x004fe200000000d8 */
[----:B------:R-:W-:Y:S01]  /*19e20*/  @P5 STG.E.U16 desc[UR36][R8.64+0x160], R23 ;  /* 0x0001601708005986 */ /* 0x000fe2000c101524 */
[----:B------:R-:W-:-:S03]  /*19e30*/  ISETP.GT.AND P3, PT, R0, 0x88, P3 ;  /* 0x000000880000780c */ /* 0x000fc60001f64270 */
[----:B------:R-:W-:Y:S01]  /*19e40*/  @P4 STG.E.U16 desc[UR36][R8.64+0x162], R216 ;  /* 0x000162d808004986 */ /* 0x000fe2000c101524 */
[----:B------:R-:W-:-:S03]  /*19e50*/  ISETP.GT.AND P4, PT, R0, 0x80, P0 ;  /* 0x000000800000780c */ /* 0x000fc60000784270 */
[----:B------:R-:W-:Y:S01]  /*19e60*/  @P1 STG.E.U16 desc[UR36][R10.64+0x160], R21 ;  /* 0x000160150a001986 */ /* 0x000fe2000c101524 */
[C---:B------:R-:W-:Y:S01]  /*19e70*/  ISETP.GT.AND P1, PT, R0.reuse, 0x80, P2 ;  /* 0x000000800000780c */ /* 0x040fe20001724270 */
[-C--:B------:R-:W-:Y:S01]  /*19e80*/  FMUL R12, R221, R2.reuse ;  /* 0x00000002dd0c7220 */ /* 0x080fe20000400000 */
[----:B------:R-:W-:Y:S01]  /*19e90*/  ISETP.GT.AND P0, PT, R0, 0x88, P0 ;  /* 0x000000880000780c */ /* 0x000fe20000704270 */
[-C--:B------:R-:W-:Y:S01]  /*19ea0*/  FMUL R15, R220, R2.reuse ;  /* 0x00000002dc0f7220 */ /* 0x080fe20000400000 */
[----:B------:R-:W-:Y:S01]  /*19eb0*/  ISETP.GT.AND P2, PT, R0, 0x88, P2 ;  /* 0x000000880000780c */ /* 0x000fe20001744270 */
[-C--:B------:R-:W-:Y:S01]  /*19ec0*/  FMUL R18, R219, R2.reuse ;  /* 0x00000002db127220 */ /* 0x080fe20000400000 */
[-C--:B------:R-:W-:Y:S01]  /*19ed0*/  FMUL R19, R218, R2.reuse ;  /* 0x00000002da137220 */ /* 0x080fe20000400000 */
[----:B------:R-:W-:Y:S01]  /*19ee0*/  FMUL R20, R217, R2 ;  /* 0x00000002d9147220 */ /* 0x000fe20000400000 */
[----:B------:R-:W-:Y:S02]  /*19ef0*/  F2FP.F16.F32.PACK_AB R12, RZ, R12 ;  /* 0x0000000cff0c723e */ /* 0x000fe400000000ff */
[----:B------:R-:W-:-:S02]  /*19f00*/  F2FP.F16.F32.PACK_AB R15, RZ, R15 ;  /* 0x0000000fff0f723e */ /* 0x000fc400000000ff */
[----:B------:R-:W-:Y:S02]  /*19f10*/  F2FP.F16.F32.PACK_AB R18, RZ, R18 ;  /* 0x00000012ff12723e */ /* 0x000fe400000000ff */
[----:B------:R-:W-:Y:S02]  /*19f20*/  F2FP.F16.F32.PACK_AB R19, RZ, R19 ;  /* 0x00000013ff13723e */ /* 0x000fe400000000ff */
[----:B------:R-:W-:Y:S02]  /*19f30*/  F2FP.F16.F32.PACK_AB R20, RZ, R20 ;  /* 0x00000014ff14723e */ /* 0x000fe400000000ff */
[C---:B------:R-:W-:Y:S01]  /*19f40*/  ISETP.GT.AND P5, PT, R3.reuse, 0xc0, PT ;  /* 0x000000c00300780c */ /* 0x040fe20003fa4270 */
[----:B------:R-:W-:Y:S01]  /*19f50*/  @P3 STG.E.U16 desc[UR36][R10.64+0x162], R12 ;  /* 0x0001620c0a003986 */ /* 0x000fe2000c101524 */
[----:B------:R-:W-:-:S03]  /*19f60*/  ISETP.GT.AND P6, PT, R3, 0xc1, PT ;  /* 0x000000c10300780c */ /* 0x000fc60003fc4270 */
[----:B------:R-:W-:Y:S01]  /*19f70*/  @P4 STG.E.U16 desc[UR36][R8.64+0x170], R15 ;  /* 0x0001700f08004986 */ /* 0x000fe2000c101524 */
[----:B------:R-:W-:-:S03]  /*19f80*/  ISETP.GT.AND P3, PT, R0, RZ, P6 ;  /* 0x000000ff0000720c */ /* 0x000fc60003764270 */
[----:B------:R-:W-:Y:S01]  /*19f90*/  @P1 STG.E.U16 desc[UR36][R8.64+0x172], R18 ;  /* 0x0001721208001986 */ /* 0x000fe2000c101524 */
[----:B------:R-:W-:-:S03]  /*19fa0*/  ISETP.GT.AND P1, PT, R0, RZ, P5 ;  /* 0x000000ff0000720c */ /* 0x000fc60002f24270 */
[----:B------:R-:W-:Y:S01]  /*19fb0*/  @P0 STG.E.U16 desc[UR36][R10.64+0x170], R19 ;  /* 0x000170130a000986 */ /* 0x000fe2000c101524 */
[----:B------:R-:W-:-:S03]  /*19fc0*/  ISETP.GT.AND P0, PT, R0, 0x8, P6 ;  /* 0x000000080000780c */ /* 0x000fc60003704270 */
[----:B------:R0:W-:Y:S01]  /*19fd0*/  @P2 STG.E.U16 desc[UR36][R10.64+0x172], R20 ;  /* 0x000172140a002986 */ /* 0x0001e2000c101524 */
[C---:B------:R-:W-:Y:S02]  /*19fe0*/  ISETP.GT.AND P2, PT, R0.reuse, 0x8, P5 ;  /* 0x000000080000780c */ /* 0x040fe40002f44270 */
[C---:B------:R-:W-:Y:S02]  /*19ff0*/  ISETP.GT.AND P5, PT, R3.reuse, 0xc8, PT ;  /* 0x000000c80300780c */ /* 0x040fe40003fa4270 */
[----:B------:R-:W-:Y:S01]  /*1a000*/  ISETP.GT.AND P4, PT, R3, 0xc9, PT ;  /* 0x000000c90300780c */ /* 0x000fe20003f84270 */
[----:B------:R-:W-:Y:S01]  /*1a010*/  @P1 STG.E.U16 desc[UR36][R4.64+0x180], R120 ;  /* 0x0001807804001986 */ /* 0x000fe2000c101524 */
[----:B------:R-:W-:-:S03]  /*1a020*/  ISETP.GT.AND P1, PT, R0, RZ, P5 ;  /* 0x000000ff0000720c */ /* 0x000fc60002f24270 */
[----:B------:R-:W-:Y:S04]  /*1a030*/  @P3 STG.E.U16 desc[UR36][R4.64+0x182], R121 ;  /* 0x0001827904003986 */ /* 0x000fe8000c101524 */
[----:B------:R-:W-:Y:S04]  /*1a040*/  @P2 STG.E.U16 desc[UR36][R6.64+0x180], R122 ;  /* 0x0001807a06002986 */ /* 0x000fe8000c101524 */
[----:B------:R-:W-:Y:S01]  /*1a050*/  @P0 STG.E.U16 desc[UR36][R6.64+0x182], R123 ;  /* 0x0001827b06000986 */ /* 0x000fe2000c101524 */
[----:B------:R-:W-:-:S03]  /*1a060*/  ISETP.GT.AND P0, PT, R0, RZ, P4 ;  /* 0x000000ff0000720c */ /* 0x000fc60002704270 */
[----:B------:R-:W-:Y:S01]  /*1a070*/  @P1 STG.E.U16 desc[UR36][R4.64+0x190], R124 ;  /* 0x0001907c04001986 */ /* 0x000fe2000c101524 */
[----:B------:R-:W-:-:S09]  /*1a080*/  ISETP.GT.AND P1, PT, R0, 0x8, P5 ;  /* 0x000000080000780c */ /* 0x000fd20002f24270 */
[----:B------:R-:W-:Y:S01]  /*1a090*/  @P0 STG.E.U16 desc[UR36][R4.64+0x192], R125 ;  /* 0x0001927d04000986 */ /* 0x000fe2000c101524 */
[----:B------:R-:W-:Y:S02]  /*1a0a0*/  ISETP.GT.AND P0, PT, R0, 0x8, P4 ;  /* 0x000000080000780c */ /* 0x000fe40002704270 */
[----:B------:R-:W-:Y:S01]  /*1a0b0*/  ISETP.GT.AND P3, PT, R3, 0xd0, PT ;  /* 0x000000d00300780c */ /* 0x000fe20003f64270 */
[----:B------:R-:W-:Y:S01]  /*1a0c0*/  @P1 STG.E.U16 desc[UR36][R6.64+0x190], R126 ;  /* 0x0001907e06001986 */ /* 0x000fe2000c101524 */
[----:B------:R-:W-:-:S09]  /*1a0d0*/  F2FP.F16.F32.PACK_AB R128, RZ, R128 ;  /* 0x00000080ff80723e */ /* 0x000fd200000000ff */
[----:B------:R-:W-:Y:S01]  /*1a0e0*/  @P0 STG.E.U16 desc[UR36][R6.64+0x192], R127 ;  /* 0x0001927f06000986 */ /* 0x000fe2000c101524 */
[----:B------:R-:W-:Y:S02]  /*1a0f0*/  ISETP.GT.AND P0, PT, R0, RZ, P3 ;  /* 0x000000ff0000720c */ /* 0x000fe40001f04270 */
[----:B------:R-:W-:Y:S01]  /*1a100*/  ISETP.GT.AND P2, PT, R3, 0xd1, PT ;  /* 0x000000d10300780c */ /* 0x000fe20003f44270 */
[----:B------:R-:W-:-:S10]  /*1a110*/  FMUL R129, R129, R2 ;  /* 0x0000000281817220 */ /* 0x000fd40000400000 */
[----:B------:R-:W-:Y:S01]  /*1a120*/  @P0 STG.E.U16 desc[UR36][R4.64+0x1a0], R128 ;  /* 0x0001a08004000986 */ /* 0x000fe2000c101524 */
[----:B0-----:R-:W-:-:S05]  /*1a130*/  IADD3 R10, P0, R13, R8, RZ ;  /* 0x000000080d0a7210 */ /* 0x001fca0007f1e0ff */
[----:B------:R-:W-:Y:S01]  /*1a140*/  IMAD.X R11, R14, 0x1, R9, P0 ;  /* 0x000000010e0b7824 */ /* 0x000fe200000e0609 */
[----:B------:R-:W-:Y:S02]  /*1a150*/  ISETP.GT.AND P0, PT, R0, RZ, P2 ;  /* 0x000000ff0000720c */ /* 0x000fe40001704270 */
[----:B------:R-:W-:Y:S01]  /*1a160*/  F2FP.F16.F32.PACK_AB R129, RZ, R129 ;  /* 0x00000081ff81723e */ /* 0x000fe200000000ff */
[----:B------:R-:W-:-:S10]  /*1a170*/  FMUL R130, R130, R2 ;  /* 0x0000000282827220 */ /* 0x000fd40000400000 */
[----:B------:R-:W-:Y:S01]  /*1a180*/  @P0 STG.E.U16 desc[UR36][R4.64+0x1a2], R129 ;  /* 0x0001a28104000986 */ /* 0x000fe2000c101524 */
[----:B------:R-:W-:Y:S02]  /*1a190*/  ISETP.GT.AND P0, PT, R0, 0x8, P3 ;  /* 0x000000080000780c */ /* 0x000fe40001f04270 */
[----:B------:R-:W-:Y:S01]  /*1a1a0*/  F2FP.F16.F32.PACK_AB R130, RZ, R130 ;  /* 0x00000082ff82723e */ /* 0x000fe200000000ff */
[----:B------:R-:W-:-:S10]  /*1a1b0*/  FMUL R131, R131, R2 ;  /* 0x0000000283837220 */ /* 0x000fd40000400000 */
[----:B------:R-:W-:Y:S01]  /*1a1c0*/  @P0 STG.E.U16 desc[UR36][R6.64+0x1a0], R130 ;  /* 0x0001a08206000986 */ /* 0x000fe2000c101524 */
[----:B------:R-:W-:Y:S02]  /*1a1d0*/  ISETP.GT.AND P0, PT, R0, 0x8, P2 ;  /* 0x000000080000780c */ /* 0x000fe40001704270 */
[----:B------:R-:W-:Y:S02]  /*1a1e0*/  F2FP.F16.F32.PACK_AB R131, RZ, R131 ;  /* 0x00000083ff83723e */ /* 0x000fe400000000ff */
[----:B------:R-:W-:Y:S01]  /*1a1f0*/  ISETP.GT.AND P2, PT, R3, 0xd8, PT ;  /* 0x000000d80300780c */ /* 0x000fe20003f44270 */
[----:B------:R-:W-:-:S08]  /*1a200*/  FMUL R132, R132, R2 ;  /* 0x0000000284847220 */ /* 0x000fd00000400000 */
[----:B------:R-:W-:Y:S01]  /*1a210*/  @P0 STG.E.U16 desc[UR36][R6.64+0x1a2], R131 ;  /* 0x0001a28306000986 */ /* 0x000fe2000c101524 */
[----:B------:R-:W-:Y:S02]  /*1a220*/  ISETP.GT.AND P0, PT, R0, RZ, P2 ;  /* 0x000000ff0000720c */ /* 0x000fe40001704270 */
[----:B------:R-:W-:Y:S02]  /*1a230*/  F2FP.F16.F32.PACK_AB R132, RZ, R132 ;  /* 0x00000084ff84723e */ /* 0x000fe400000000ff */
[----:B------:R-:W-:Y:S01]  /*1a240*/  ISETP.GT.AND P1, PT, R3, 0xd9, PT ;  /* 0x000000d90300780c */ /* 0x000fe20003f24270 */
[----:B------:R-:W-:-:S08]  /*1a250*/  FMUL R133, R133, R2 ;  /* 0x0000000285857220 */ /* 0x000fd00000400000 */
[----:B------:R-:W-:Y:S01]  /*1a260*/  @P0 STG.E.U16 desc[UR36][R4.64+0x1b0], R132 ;  /* 0x0001b08404000986 */ /* 0x000fe2000c101524 */
        /* <DEDUP_REMOVED lines=333> */
[----:B------:R-:W-:Y:S01]  /*1b740*/  F2FP.F16.F32.PACK_AB R207, RZ, R207 ;  /* 0x000000cfffcf723e */ /* 0x000fe200000000ff */
[----:B------:R-:W-:-:S10]  /*1b750*/  FMUL R208, R208, R2 ;  /* 0x00000002d0d07220 */ /* 0x000fd40000400000 */
[----:B------:R-:W-:Y:S01]  /*1b760*/  @P0 STG.E.U16 desc[UR36][R6.64+0x2d2], R207 ;  /* 0x0002d2cf06000986 */ /* 0x000fe2000c101524 */
[----:B------:R-:W-:-:S04]  /*1b770*/  ISETP.GT.AND P0, PT, R3, 0x170, PT ;  /* 0x000001700300780c */ /* 0x000fc80003f04270 */
        /* <DEDUP_REMOVED lines=22> */
[----:B------:R-:W-:-:S04]  /*1b8e0*/  ISETP.GT.AND P1, PT, R3, 0x179, PT ;  /* 0x000001790300780c */ /* 0x000fc80003f24270 */
[----:B------:R-:W-:Y:S02]  /*1b8f0*/  ISETP.GT.AND P6, PT, R0, RZ, P1 ;  /* 0x000000ff0000720c */ /* 0x000fe40000fc4270 */
[----:B------:R-:W-:Y:S01]  /*1b900*/  F2FP.F16.F32.PACK_AB R213, RZ, R213 ;  /* 0x000000d5ffd5723e */ /* 0x000fe200000000ff */
[----:B------:R-:W-:-:S10]  /*1b910*/  FMUL R214, R214, R2 ;  /* 0x00000002d6d67220 */ /* 0x000fd40000400000 */
[----:B------:R0:W-:Y:S01]  /*1b920*/  @P6 STG.E.U16 desc[UR36][R4.64+0x2f2], R213 ;  /* 0x0002f2d504006986 */ /* 0x0001e2000c101524 */
[----:B------:R-:W-:Y:S02]  /*1b930*/  ISETP.GT.AND P6, PT, R0, 0x8, P2 ;  /* 0x000000080000780c */ /* 0x000fe400017c4270 */
[----:B------:R-:W-:Y:S01]  /*1b940*/  F2FP.F16.F32.PACK_AB R214, RZ, R214 ;  /* 0x000000d6ffd6723e */ /* 0x000fe200000000ff */
[----:B------:R-:W-:-:S10]  /*1b950*/  FMUL R215, R215, R2 ;  /* 0x00000002d7d77220 */ /* 0x000fd40000400000 */
[----:B0-----:R-:W-:Y:S02]  /*1b960*/  @P6 IMAD.MOV.U32 R4, RZ, RZ, R6 ;  /* 0x000000ffff046224 */ /* 0x001fe400078e0006 */
[----:B------:R-:W-:-:S05]  /*1b970*/  @P6 IMAD.MOV.U32 R5, RZ, RZ, R7 ;  /* 0x000000ffff056224 */ /* 0x000fca00078e0007 */
[----:B------:R0:W-:Y:S01]  /*1b980*/  @P6 STG.E.U16 desc[UR36][R4.64+0x2f0], R214 ;  /* 0x0002f0d604006986 */ /* 0x0001e2000c101524 */
[----:B------:R-:W-:Y:S02]  /*1b990*/  ISETP.GT.AND P6, PT, R0, 0x8, P1 ;  /* 0x000000080000780c */ /* 0x000fe40000fc4270 */
[----:B------:R-:W-:Y:S01]  /*1b9a0*/  F2FP.F16.F32.PACK_AB R215, RZ, R215 ;  /* 0x000000d7ffd7723e */ /* 0x000fe200000000ff */
[----:B------:R-:W-:-:S10]  /*1b9b0*/  FMUL R24, R24, R2 ;  /* 0x0000000218187220 */ /* 0x000fd40000400000 */
[----:B------:R0:W-:Y:S01]  /*1b9c0*/  @P6 STG.E.U16 desc[UR36][R6.64+0x2f2], R215 ;  /* 0x0002f2d706006986 */ /* 0x0001e2000c101524 */
[----:B------:R-:W-:-:S04]  /*1b9d0*/  ISETP.GT.AND P6, PT, R3, 0xc0, PT ;  /* 0x000000c00300780c */ /* 0x000fc80003fc4270 */
        /* <DEDUP_REMOVED lines=419> */
[C---:B------:R-:W-:Y:S02]  /*1d410*/  ISETP.GT.AND P6, PT, R0.reuse, 0x80, P5 ;  /* 0x000000800000780c */ /* 0x040fe40002fc4270 */
[----:B------:R-:W-:Y:S02]  /*1d420*/  F2FP.F16.F32.PACK_AB R108, RZ, R108 ;  /* 0x0000006cff6c723e */ /* 0x000fe400000000ff */
[----:B------:R-:W-:Y:S01]  /*1d430*/  ISETP.GT.AND P5, PT, R0, 0x88, P5 ;  /* 0x000000880000780c */ /* 0x000fe20002fa4270 */
[-C--:B------:R-:W-:Y:S01]  /*1d440*/  FMUL R109, R109, R2.reuse ;  /* 0x000000026d6d7220 */ /* 0x080fe20000400000 */
[-C--:B------:R-:W-:Y:S01]  /*1d450*/  FMUL R110, R110, R2.reuse ;  /* 0x000000026e6e7220 */ /* 0x080fe20000400000 */
[----:B------:R-:W-:-:S06]  /*1d460*/  FMUL R111, R111, R2 ;  /* 0x000000026f6f7220 */ /* 0x000fcc0000400000 */
[----:B------:R0:W-:Y:S01]  /*1d470*/  @P6 STG.E.U16 desc[UR36][R8.64+0x2d0], R108 ;  /* 0x0002d06c08006986 */ /* 0x0001e2000c101524 */
[C---:B------:R-:W-:Y:S02]  /*1d480*/  ISETP.GT.AND P6, PT, R0.reuse, 0x80, P4 ;  /* 0x000000800000780c */ /* 0x040fe400027c4270 */
[----:B------:R-:W-:Y:S02]  /*1d490*/  ISETP.GT.AND P4, PT, R0, 0x88, P4 ;  /* 0x000000880000780c */ /* 0x000fe40002784270 */
[----:B------:R-:W-:Y:S02]  /*1d4a0*/  F2FP.F16.F32.PACK_AB R109, RZ, R109 ;  /* 0x0000006dff6d723e */ /* 0x000fe400000000ff */
[----:B------:R-:W-:Y:S02]  /*1d4b0*/  F2FP.F16.F32.PACK_AB R110, RZ, R110 ;  /* 0x0000006eff6e723e */ /* 0x000fe400000000ff */
[----:B------:R-:W-:-:S05]  /*1d4c0*/  F2FP.F16.F32.PACK_AB R111, RZ, R111 ;  /* 0x0000006fff6f723e */ /* 0x000fca00000000ff */
[----:B------:R0:W-:Y:S04]  /*1d4d0*/  @P6 STG.E.U16 desc[UR36][R8.64+0x2d2], R109 ;  /* 0x0002d26d08006986 */ /* 0x0001e8000c101524 */
[----:B------:R0:W-:Y:S01]  /*1d4e0*/  @P5 STG.E.U16 desc[UR36][R10.64+0x2d0], R110 ;  /* 0x0002d06e0a005986 */ /* 0x0001e2000c101524 */
[----:B------:R-:W-:-:S03]  /*1d4f0*/  ISETP.GT.AND P5, PT, R0, 0x80, P0 ;  /* 0x000000800000780c */ /* 0x000fc600007a4270 */
[----:B------:R0:W-:Y:S01]  /*1d500*/  @P4 STG.E.U16 desc[UR36][R10.64+0x2d2], R111 ;  /* 0x0002d26f0a004986 */ /* 0x0001e2000c101524 */
[----:B------:R-:W-:Y:S01]  /*1d510*/  ISETP.GT.AND P4, PT, R0, 0x80, P3 ;  /* 0x000000800000780c */ /* 0x000fe20001f84270 */
[-C--:B------:R-:W-:Y:S01]  /*1d520*/  FMUL R112, R112, R2.reuse ;  /* 0x0000000270707220 */ /* 0x080fe20000400000 */
[----:B------:R-:W-:-:S04]  /*1d530*/  FMUL R113, R113, R2 ;  /* 0x0000000271717220 */ /* 0x000fc80000400000 */
[----:B------:R-:W-:Y:S02]  /*1d540*/  F2FP.F16.F32.PACK_AB R112, RZ, R112 ;  /* 0x00000070ff70723e */ /* 0x000fe400000000ff */
[----:B------:R-:W-:Y:S02]  /*1d550*/  F2FP.F16.F32.PACK_AB R113, RZ, R113 ;  /* 0x00000071ff71723e */ /* 0x000fe400000000ff */
[C---:B------:R-:W-:Y:S01]  /*1d560*/  ISETP.GT.AND P0, PT, R0.reuse, 0x88, P0 ;  /* 0x000000880000780c */ /* 0x040fe20000704270 */
[----:B------:R0:W-:Y:S01]  /*1d570*/  @P5 STG.E.U16 desc[UR36][R8.64+0x2e0], R112 ;  /* 0x0002e07008005986 */ /* 0x0001e2000c101524 */
[C---:B------:R-:W-:Y:S02]  /*1d580*/  ISETP.GT.AND P3, PT, R0.reuse, 0x88, P3 ;  /* 0x000000880000780c */ /* 0x040fe40001f64270 */
[C---:B------:R-:W-:Y:S01]  /*1d590*/  ISETP.GT.AND P5, PT, R0.reuse, 0x80, P2 ;  /* 0x000000800000780c */ /* 0x040fe200017a4270 */
[----:B------:R0:W-:Y:S01]  /*1d5a0*/  @P4 STG.E.U16 desc[UR36][R8.64+0x2e2], R113 ;  /* 0x0002e27108004986 */ /* 0x0001e2000c101524 */
[----:B------:R-:W-:Y:S01]  /*1d5b0*/  ISETP.GT.AND P4, PT, R0, 0x80, P1 ;  /* 0x000000800000780c */ /* 0x000fe20000f84270 */
[-C--:B------:R-:W-:Y:S01]  /*1d5c0*/  FMUL R114, R114, R2.reuse ;  /* 0x0000000272727220 */ /* 0x080fe20000400000 */
[C---:B------:R-:W-:Y:S01]  /*1d5d0*/  ISETP.GT.AND P2, PT, R0.reuse, 0x88, P2 ;  /* 0x000000880000780c */ /* 0x040fe20001744270 */
[-C--:B------:R-:W-:Y:S01]  /*1d5e0*/  FMUL R115, R115, R2.reuse ;  /* 0x0000000273737220 */ /* 0x080fe20000400000 */
[----:B------:R-:W-:Y:S01]  /*1d5f0*/  ISETP.GT.AND P1, PT, R0, 0x88, P1 ;  /* 0x000000880000780c */ /* 0x000fe20000f24270 */
[-C--:B------:R-:W-:Y:S01]  /*1d600*/  FMUL R116, R116, R2.reuse ;  /* 0x0000000274747220 */ /* 0x080fe20000400000 */
[-C--:B------:R-:W-:Y:S01]  /*1d610*/  FMUL R117, R117, R2.reuse ;  /* 0x0000000275757220 */ /* 0x080fe20000400000 */
[-C--:B------:R-:W-:Y:S01]  /*1d620*/  FMUL R118, R118, R2.reuse ;  /* 0x0000000276767220 */ /* 0x080fe20000400000 */
[----:B------:R-:W-:Y:S01]  /*1d630*/  FMUL R119, R119, R2 ;  /* 0x0000000277777220 */ /* 0x000fe20000400000 */
[----:B------:R-:W-:-:S02]  /*1d640*/  F2FP.F16.F32.PACK_AB R114, RZ, R114 ;  /* 0x00000072ff72723e */ /* 0x000fc400000000ff */
[----:B------:R-:W-:Y:S02]  /*1d650*/  F2FP.F16.F32.PACK_AB R115, RZ, R115 ;  /* 0x00000073ff73723e */ /* 0x000fe400000000ff */
[----:B------:R-:W-:Y:S02]  /*1d660*/  F2FP.F16.F32.PACK_AB R116, RZ, R116 ;  /* 0x00000074ff74723e */ /* 0x000fe400000000ff */
[----:B------:R-:W-:Y:S02]  /*1d670*/  F2FP.F16.F32.PACK_AB R117, RZ, R117 ;  /* 0x00000075ff75723e */ /* 0x000fe400000000ff */
[----:B------:R-:W-:Y:S02]  /*1d680*/  F2FP.F16.F32.PACK_AB R118, RZ, R118 ;  /* 0x00000076ff76723e */ /* 0x000fe400000000ff */
[----:B------:R-:W-:Y:S01]  /*1d690*/  F2FP.F16.F32.PACK_AB R119, RZ, R119 ;  /* 0x00000077ff77723e */ /* 0x000fe200000000ff */
[----:B------:R0:W-:Y:S04]  /*1d6a0*/  @P0 STG.E.U16 desc[UR36][R10.64+0x2e0], R114 ;  /* 0x0002e0720a000986 */ /* 0x0001e8000c101524 */
[----:B------:R0:W-:Y:S04]  /*1d6b0*/  @P3 STG.E.U16 desc[UR36][R10.64+0x2e2], R115 ;  /* 0x0002e2730a003986 */ /* 0x0001e8000c101524 */
[----:B------:R0:W-:Y:S04]  /*1d6c0*/  @P5 STG.E.U16 desc[UR36][R8.64+0x2f0], R116 ;  /* 0x0002f07408005986 */ /* 0x0001e8000c101524 */
[----:B------:R0:W-:Y:S04]  /*1d6d0*/  @P4 STG.E.U16 desc[UR36][R8.64+0x2f2], R117 ;  /* 0x0002f27508004986 */ /* 0x0001e8000c101524 */
[----:B------:R0:W-:Y:S04]  /*1d6e0*/  @P2 STG.E.U16 desc[UR36][R10.64+0x2f0], R118 ;  /* 0x0002f0760a002986 */ /* 0x0001e8000c101524 */
[----:B------:R0:W-:Y:S02]  /*1d6f0*/  @P1 STG.E.U16 desc[UR36][R10.64+0x2f2], R119 ;  /* 0x0002f2770a001986 */ /* 0x0001e4000c101524 */
.L_x_793:
[----:B------:R-:W-:Y:S05]  /*1d700*/  BSYNC B0 ;  /* 0x0000000000007941 */ /* 0x000fea0003800000 */
.L_x_29:
[----:B0-----:R-:W2:Y:S04]  /*1d710*/  LDL.LU R5, [R1+0x304] ;  /* 0x0003040001057983 */ /* 0x001ea80000300800 */
[----:B------:R-:W2:Y:S01]  /*1d720*/  LDL.LU R4, [R1+0x308] ;  /* 0x0003080001047983 */ /* 0x000ea20000300800 */
[----:B------:R-:W-:Y:S01]  /*1d730*/  ULDC UR4, c[0x0][0xc] ;  /* 0x0000030000047ab9 */ /* 0x000fe20000000800 */
[----:B------:R-:W-:Y:S01]  /*1d740*/  ULDC UR5, c[0x0][0x10] ;  /* 0x0000040000057ab9 */ /* 0x000fe20000000800 */
[----:B------:R-:W2:Y:S01]  /*1d750*/  LDC R3, c[0x0][0x14] ;  /* 0x00000500ff037b82 */ /* 0x000ea20000000800 */
[----:B------:R-:W-:Y:S01]  /*1d760*/  UIMAD.WIDE.U32 UR4, UR4, UR5, URZ ;  /* 0x00000005040472a5 */ /* 0x000fe2000f8e003f */
[----:B------:R-:W-:Y:S01]  /*1d770*/  PRMT R0, RZ, 0x7610, R0 ;  /* 0x00007610ff007816 */ /* 0x000fe20000000000 */
[----:B------:R-:W-:-:S02]  /*1d780*/  IMAD.MOV.U32 R19, RZ, RZ, -0x1 ;  /* 0xffffffffff137424 */ /* 0x000fc400078e00ff */
[----:B------:R-:W-:Y:S02]  /*1d790*/  IMAD.MOV.U32 R23, RZ, RZ, -0x1 ;  /* 0xffffffffff177424 */ /* 0x000fe400078e00ff */
[----:B--2---:R-:W-:-:S04]  /*1d7a0*/  IMAD.WIDE.U32 R4, R3, UR4, R4 ;  /* 0x0000000403047c25 */ /* 0x004fc8000f8e0004 */
[----:B------:R-:W-:Y:S01]  /*1d7b0*/  IMAD R3, R3, UR5, RZ ;  /* 0x0000000503037c24 */ /* 0x000fe2000f8e02ff */
[----:B------:R-:W-:Y:S01]  /*1d7c0*/  ULDC.64 UR4, c[0x0][0x650] ;  /* 0x0001940000047ab9 */ /* 0x000fe20000000a00 */
[----:B------:R-:W-:Y:S01]  /*1d7d0*/  IMAD.MOV.U32 R25, RZ, RZ, R4 ;  /* 0x000000ffff197224 */ /* 0x000fe200078e0004 */
[----:B------:R-:W-:Y:S01]  /*1d7e0*/  ISETP.GE.U32.AND P0, PT, R4, UR4, PT ;  /* 0x0000000404007c0c */ /* 0x000fe2000bf06070 */
[----:B------:R-:W-:-:S05]  /*1d7f0*/  IMAD.IADD R28, R5, 0x1, R3 ;  /* 0x00000001051c7824 */ /* 0x000fca00078e0203 */
[----:B------:R0:W-:Y:S01]  /*1d800*/  STL [R1+0x304], R28 ;  /* 0x0003041c01007387 */ /* 0x0001e20000100800 */
[----:B------:R-:W-:-:S03]  /*1d810*/  ISETP.GE.U32.AND.EX P0, PT, R28, UR5, PT, P0 ;  /* 0x000000051c007c0c */ /* 0x000fc6000bf06100 */
[----:B------:R0:W-:Y:S10]  /*1d820*/  STL [R1+0x308], R25 ;  /* 0x0003081901007387 */ /* 0x0001f40000100800 */
[----:B0-----:R-:W-:Y:S05]  /*1d830*/  @P0 BRA `(.L_x_794) ;  /* 0x0000000400700947 */ /* 0x001fea0003800000 */
[----:B------:R-:W0:Y:S01]  /*1d840*/  S2R R18, SR_CTAID.X ;  /* 0x0000000000127919 */ /* 0x000e220000002500 */
[----:B---3--:R-:W2:Y:S01]  /*1d850*/  LDC.64 R10, c[0x0][0x628] ;  /* 0x00018a00ff0a7b82 */ /* 0x008ea20000000a00 */
[----:B------:R-:W-:Y:S01]  /*1d860*/  ULDC UR4, c[0x0][0x150] ;  /* 0x0000540000047ab9 */ /* 0x000fe20000000800 */
[----:B----4-:R-:W-:Y:S01]  /*1d870*/  IMAD.MOV.U32 R8, RZ, RZ, R25 ;  /* 0x000000ffff087224 */ /* 0x010fe200078e0019 */
[----:B------:R-:W3:Y:S01]  /*1d880*/  S2R R20, SR_CTAID.Y ;  /* 0x0000000000147919 */ /* 0x000ee20000002600 */
[----:B------:R-:W-:-:S04]  /*1d890*/  IMAD.MOV.U32 R9, RZ, RZ, R28 ;  /* 0x000000ffff097224 */ /* 0x000fc800078e001c */
[----:B------:R-:W4:Y:S08]  /*1d8a0*/  LDC R21, c[0x0][0x144] ;  /* 0x00005100ff157b82 */ /* 0x000f300000000800 */
[----:B-1----:R-:W1:Y:S08]  /*1d8b0*/  LDC R12, c[0x0][0x630] ;  /* 0x00018c00ff0c7b82 */ /* 0x002e700000000800 */
[----:B------:R-:W1:Y:S01]  /*1d8c0*/  LDC.64 R14, c[0x0][0x620] ;  /* 0x00018800ff0e7b82 */ /* 0x000e620000000a00 */
[----:B--2---:R-:W-:-:S04]  /*1d8d0*/  ISETP.NE.U32.AND P0, PT, R10, RZ, PT ;  /* 0x000000ff0a00720c */ /* 0x004fc80003f05070 */
[----:B------:R-:W-:Y:S02]  /*1d8e0*/  ISETP.NE.AND.EX P0, PT, R11, RZ, PT, P0 ;  /* 0x000000ff0b00720c */ /* 0x000fe40003f05300 */
[----:B0-----:R-:W-:-:S05]  /*1d8f0*/  I2FP.F32.U32 R0, R18 ;  /* 0x0000001200007245 */ /* 0x001fca0000201000 */
[----:B------:R-:W-:-:S04]  /*1d900*/  FMUL R0, R0, UR4 ;  /* 0x0000000400007c20 */ /* 0x000fc80008400000 */
[----:B------:R0:W2:Y:S02]  /*1d910*/  F2I.U32.TRUNC.NTZ R19, R0 ;  /* 0x0000000000137305 */ /* 0x0000a4000020f000 */
[----:B---34-:R-:W-:Y:S05]  /*1d920*/  @!P0 BRA `(.L_x_795) ;  /* 0x0000000000288947 */ /* 0x018fea0003800000 */
[----:B0-----:R-:W0:Y:S02]  /*1d930*/  LDC R0, c[0x0][0x634] ;  /* 0x00018d00ff007b82 */ /* 0x001e240000000800 */
        /* <DEDUP_REMOVED lines=9> */
.L_x_795:
[-CC-:B-1----:R-:W-:Y:S01]  /*1d9d0*/  SHF.R.U64 R23, R8, R12.reuse, R9.reuse ;  /* 0x0000000c08177219 */ /* 0x182fe20000001209 */
[----:B------:R-:W1:Y:S01]  /*1d9e0*/  LDC.64 R26, c[0x0][0x640] ;  /* 0x00019000ff1a7b82 */ /* 0x000e620000000a00 */
[----:B0-----:R-:W-:Y:S01]  /*1d9f0*/  SHF.R.U32.HI R0, RZ, R12, R9 ;  /* 0x0000000cff007219 */ /* 0x001fe20000011609 */
[----:B------:R-:W-:Y:S01]  /*1da00*/  IMAD.MOV.U32 R4, RZ, RZ, R25 ;  /* 0x000000ffff047224 */ /* 0x000fe200078e0019 */
[----:B------:R-:W-:Y:S01]  /*1da10*/  IADD3 R3, P0, RZ, -R23, RZ ;  /* 0x80000017ff037210 */ /* 0x000fe20007f1e0ff */
[----:B--2---:R-:W-:Y:S01]  /*1da20*/  IMAD.MOV R19, RZ, RZ, -R19 ;  /* 0x000000ffff137224 */ /* 0x004fe200078e0a13 */
[----:B------:R-:W-:Y:S01]  /*1da30*/  ULDC UR4, c[0x0][0x154] ;  /* 0x0000550000047ab9 */ /* 0x000fe20000000800 */
[----:B------:R-:W-:Y:S02]  /*1da40*/  IMAD.MOV.U32 R7, RZ, RZ, 0x1 ;  /* 0x00000001ff077424 */ /* 0x000fe400078e00ff */
[----:B------:R-:W0:Y:S01]  /*1da50*/  LDC R6, c[0x0][0x618] ;  /* 0x00018600ff067b82 */ /* 0x000e220000000800 */
[----:B------:R-:W-:-:S02]  /*1da60*/  IMAD.X R5, RZ, RZ, ~R0, P0 ;  /* 0x000000ffff057224 */ /* 0x000fc400000e0e00 */
[----:B------:R-:W-:Y:S02]  /*1da70*/  IMAD R19, R21, R19, R18 ;  /* 0x0000001315137224 */ /* 0x000fe400078e0212 */
[-C--:B------:R-:W-:Y:S02]  /*1da80*/  IMAD R0, R5, R14.reuse, RZ ;  /* 0x0000000e05007224 */ /* 0x080fe400078e02ff */
[----:B------:R-:W-:Y:S01]  /*1da90*/  IMAD.MOV.U32 R5, RZ, RZ, R28 ;  /* 0x000000ffff057224 */ /* 0x000fe200078e001c */
[----:B------:R-:W2:Y:S01]  /*1daa0*/  LDC R8, c[0x0][0x608] ;  /* 0x00018200ff087b82 */ /* 0x000ea20000000800 */
[----:B------:R-:W-:-:S04]  /*1dab0*/  IMAD.WIDE.U32 R4, R3, R14, R4 ;  /* 0x0000000e03047225 */ /* 0x000fc800078e0004 */
[----:B------:R-:W-:-:S03]  /*1dac0*/  IMAD R3, R3, R15, R0 ;  /* 0x0000000f03037224 */ /* 0x000fc600078e0200 */
[----:B------:R-:W3:Y:S01]  /*1dad0*/  LDC R24, c[0x0][0x658] ;  /* 0x00019600ff187b82 */ /* 0x000ee20000000800 */
[----:B------:R-:W-:Y:S01]  /*1dae0*/  I2FP.F32.U32 R0, R20 ;  /* 0x0000001400007245 */ /* 0x000fe20000201000 */
[----:B------:R-:W-:Y:S01]  /*1daf0*/  IMAD.IADD R3, R5, 0x1, R3 ;  /* 0x0000000105037824 */ /* 0x000fe200078e0203 */
[----:B-1----:R-:W-:Y:S01]  /*1db00*/  ISETP.NE.U32.AND P0, PT, R26, RZ, PT ;  /* 0x000000ff1a00720c */ /* 0x002fe20003f05070 */
[----:B------:R-:W-:Y:S02]  /*1db10*/  IMAD.MOV.U32 R5, RZ, RZ, -0x1 ;  /* 0xffffffffff057424 */ /* 0x000fe400078e00ff */
[----:B------:R-:W-:Y:S02]  /*1db20*/  FMUL R0, R0, UR4 ;  /* 0x0000000400007c20 */ /* 0x000fe40008400000 */
[----:B------:R-:W1:Y:S01]  /*1db30*/  LDC R15, c[0x0][0x148] ;  /* 0x00005200ff0f7b82 */ /* 0x000e620000000800 */
[----:B0-----:R-:W-:Y:S01]  /*1db40*/  SHF.R.U64 R12, R4, R6, R3 ;  /* 0x00000006040c7219 */ /* 0x001fe20000001203 */
[----:B------:R0:W4:Y:S01]  /*1db50*/  F2I.U32.TRUNC.NTZ R13, R0 ;  /* 0x00000000000d7305 */ /* 0x000122000020f000 */
[----:B------:R-:W-:-:S02]  /*1db60*/  ISETP.NE.AND.EX P0, PT, R27, RZ, PT, P0 ;  /* 0x000000ff1b00720c */ /* 0x000fc40003f05300 */
[----:B------:R-:W-:-:S03]  /*1db70*/  SHF.R.U32.HI R3, RZ, R6, R3 ;  /* 0x00000006ff037219 */ /* 0x000fc60000011603 */
[----:B------:R-:W0:Y:S01]  /*1db80*/  LDC R18, c[0x0][0x600] ;  /* 0x00018000ff127b82 */ /* 0x000e220000000800 */
[-CC-:B--2---:R-:W-:Y:S02]  /*1db90*/  SHF.R.U64 R10, R12, R8.reuse, R3.reuse ;  /* 0x000000080c0a7219 */ /* 0x184fe40000001203 */
[----:B------:R-:W-:-:S05]  /*1dba0*/  SHF.R.U32.HI R3, RZ, R8, R3 ;  /* 0x00000008ff037219 */ /* 0x000fca0000011603 */
[----:B------:R-:W2:Y:S01]  /*1dbb0*/  LDC R25, c[0x0][0x648] ;  /* 0x00019200ff197b82 */ /* 0x000ea20000000800 */
[-C--:B---3--:R-:W-:Y:S02]  /*1dbc0*/  SHF.L.U32 R4, R5, R24.reuse, RZ ;  /* 0x0000001805047219 */ /* 0x088fe400000006ff */
[--C-:B------:R-:W-:Y:S02]  /*1dbd0*/  SHF.R.U64 R14, R10, R24, R3.reuse ;  /* 0x000000180a0e7219 */ /* 0x100fe40000001203 */
[----:B------:R-:W-:Y:S02]  /*1dbe0*/  LOP3.LUT R21, RZ, R4, RZ, 0x33, !PT ;  /* 0x00000004ff157212 */ /* 0x000fe400078e33ff */
[-C--:B------:R-:W-:Y:S01]  /*1dbf0*/  SHF.R.U32.HI R5, RZ, R24.reuse, R3 ;  /* 0x00000018ff057219 */ /* 0x080fe20000011603 */
[----:B------:R-:W3:Y:S01]  /*1dc00*/  LDC R28, c[0x0][0x638] ;  /* 0x00018e00ff1c7b82 */ /* 0x000ee20000000800 */
[----:B------:R-:W-:Y:S01]  /*1dc10*/  SHF.L.U32 R234, R7, R24, RZ ;  /* 0x0000001807ea7219 */ /* 0x000fe200000006ff */
[----:B------:R-:W-:-:S06]  /*1dc20*/  IMAD.MOV.U32 R4, RZ, RZ, R14 ;  /* 0x000000ffff047224 */ /* 0x000fcc00078e000e */
[----:B------:R-:W0:Y:S01]  /*1dc30*/  LDC R29, c[0x0][0x610] ;  /* 0x00018400ff1d7b82 */ /* 0x000e220000000800 */
[----:B----4-:R-:W-:Y:S05]  /*1dc40*/  @!P0 BRA `(.L_x_796) ;  /* 0x0000000000288947 */ /* 0x010fea0003800000 */
[----:B------:R-:W4:Y:S02]  /*1dc50*/  LDC R3, c[0x0][0x64c] ;  /* 0x00019300ff037b82 */ /* 0x000f240000000800 */
[----:B----4-:R-:W-:-:S05]  /*1dc60*/  IADD3 R3, P0, R14, R3, RZ ;  /* 0x000000030e037210 */ /* 0x010fca0007f1e0ff */
        /* <DEDUP_REMOVED lines=8> */
.L_x_796:
[----:B------:R-:W4:Y:S01]  /*1dcf0*/  LDC R3, c[0x0][0x65c] ;  /* 0x00019700ff037b82 */ /* 0x000f220000000800 */
[----:B0-2---:R-:W-:Y:S01]  /*1dd00*/  SHF.R.U64 R0, R4, R25, R5 ;  /* 0x0000001904007219 */ /* 0x005fe20000001205 */
[----:B------:R-:W-:Y:S01]  /*1dd10*/  VIADD R7, R18, 0xffffffff ;  /* 0xffffffff12077836 */ /* 0x000fe20000000000 */
[----:B------:R-:W-:Y:S01]  /*1dd20*/  LOP3.LUT R5, R10, R21, RZ, 0xc0, !PT ;  /* 0x000000150a057212 */ /* 0x000fe200078ec0ff */
[----:B------:R-:W-:Y:S02]  /*1dd30*/  IMAD.MOV R13, RZ, RZ, -R13 ;  /* 0x000000ffff0d7224 */ /* 0x000fe400078e0a0d */
[----:B------:R-:W-:Y:S02]  /*1dd40*/  IMAD.MOV.U32 R4, RZ, RZ, 0x1 ;  /* 0x00000001ff047424 */ /* 0x000fe400078e00ff */
[----:B------:R-:W-:Y:S01]  /*1dd50*/  IMAD R234, R234, R0, R5 ;  /* 0x00000000eaea7224 */ /* 0x000fe200078e0205 */
[----:B------:R-:W-:Y:S02]  /*1dd60*/  LOP3.LUT R5, R12, R7, RZ, 0xc0, !PT ;  /* 0x000000070c057212 */ /* 0x000fe400078ec0ff */
[----:B----4-:R-:W-:Y:S01]  /*1dd70*/  ISETP.NE.AND P0, PT, R3, 0x1, PT ;  /* 0x000000010300780c */ /* 0x010fe20003f05270 */
[----:B------:R-:W-:-:S04]  /*1dd80*/  IMAD.MOV R3, RZ, RZ, -R0 ;  /* 0x000000ffff037224 */ /* 0x000fc800078e0a00 */
[----:B---3--:R-:W-:-:S04]  /*1dd90*/  IMAD R0, R3, R28, R14 ;  /* 0x0000001c03007224 */ /* 0x008fc800078e020e */
[----:B------:R-:W-:Y:S01]  /*1dda0*/  IMAD R3, R0, R18, R5 ;  /* 0x0000001200037224 */ /* 0x000fe200078e0205 */
[----:B------:R-:W-:-:S03]  /*1ddb0*/  PRMT R0, R4, 0x7610, R0 ;  /* 0x0000761004007816 */ /* 0x000fc60000000000 */
[----:B-1----:R-:W-:-:S04]  /*1ddc0*/  @P0 IMAD R19, R15, R13, R20 ;  /* 0x0000000d0f130224 */ /* 0x002fc800078e0214 */
[----:B------:R-:W-:-:S05]  /*1ddd0*/  IMAD R234, R234, R29, R19 ;  /* 0x0000001deaea7224 */ /* 0x000fca00078e0213 */
[----:B------:R-:W-:Y:S02]  /*1dde0*/  SEL R19, R3, R234, !P0 ;  /* 0x000000ea03137207 */ /* 0x000fe40004000000 */
[----:B------:R-:W-:-:S07]  /*1ddf0*/  SEL R234, R234, R3, !P0 ;  /* 0x00000003eaea7207 */ /* 0x000fce0004000000 */
.L_x_794:
[----:B------:R-:W-:Y:S01]  /*1de00*/  LOP3.LUT P0, RZ, R0, 0xff, RZ, 0xc0, !PT ;  /* 0x000000ff00ff7812 */ /* 0x000fe2000780c0ff */
[----:B------:R-:W-:-:S12]  /*1de10*/  IMAD.MOV.U32 R18, RZ, RZ, R234 ;  /* 0x000000ffff127224 */ /* 0x000fd800078e00ea */
[----:B------:R-:W-:Y:S05]  /*1de20*/  @P0 BRA `(.L_x_797) ;  /* 0xfffffe3000ac0947 */ /* 0x000fea000383ffff */
[----:B------:R-:W-:Y:S05]  /*1de30*/  EXIT ;  /* 0x000000000000794d */ /* 0x000fea0003800000 */
.L_x_4:
[----:B------:R-:W2:Y:S01]  /*1de40*/  LDL R19, [R1+0x308] ;  /* 0x0003080001137983 */ /* 0x000ea20000100800 */
[----:B0-----:R-:W-:-:S03]  /*1de50*/  ULDC.64 UR4, c[0x0][0x650] ;  /* 0x0001940000047ab9 */ /* 0x001fc60000000a00 */
[----:B------:R-:W3:Y:S01]  /*1de60*/  LDL R20, [R1+0x304] ;  /* 0x0003040001147983 */ /* 0x000ee20000100800 */
[----:B------:R-:W-:Y:S01]  /*1de70*/  PRMT R7, RZ, 0x7610, R7 ;  /* 0x00007610ff077816 */ /* 0x000fe20000000007 */
[----:B------:R-:W-:Y:S02]  /*1de80*/  IMAD.MOV.U32 R2, RZ, RZ, -0x1 ;  /* 0xffffffffff027424 */ /* 0x000fe400078e00ff */
[----:B------:R-:W-:Y:S02]  /*1de90*/  IMAD.MOV.U32 R3, RZ, RZ, -0x1 ;  /* 0xffffffffff037424 */ /* 0x000fe400078e00ff */
[----:B------:R-:W-:Y:S01]  /*1dea0*/  IMAD.MOV.U32 R11, RZ, RZ, -0x1 ;  /* 0xffffffffff0b7424 */ /* 0x000fe200078e00ff */
[----:B--2---:R-:W-:-:S04]  /*1deb0*/  ISETP.GE.U32.AND P0, PT, R19, UR4, PT ;  /* 0x0000000413007c0c */ /* 0x004fc8000bf06070 */
[----:B---3--:R-:W-:-:S13]  /*1dec0*/  ISETP.GE.U32.AND.EX P0, PT, R20, UR5, PT, P0 ;  /* 0x0000000514007c0c */ /* 0x008fda000bf06100 */
        /* <DEDUP_REMOVED lines=19> */
.L_x_799:
[--C-:B------:R-:W-:Y:S01]  /*1e000*/  SHF.R.U64 R12, R10, R14, R11.reuse ;  /* 0x0000000e0a0c7219 */ /* 0x100fe2000000120b */
[----:B------:R-:W-:Y:S01]  /*1e010*/  IMAD.MOV.U32 R3, RZ, RZ, R20 ;  /* 0x000000ffff037224 */ /* 0x000fe200078e0014 */
[----:B------:R-:W-:Y:S01]  /*1e020*/  I2FP.F32.U32 R8, R4 ;  /* 0x0000000400087245 */ /* 0x000fe20000201000 */
[----:B------:R-:W0:Y:S01]  /*1e030*/  LDC R18, c[0x0][0x618] ;  /* 0x00018600ff127b82 */ /* 0x000e220000000800 */
[----:B------:R-:W-:Y:S01]  /*1e040*/  SHF.R.U32.HI R2, RZ, R14, R11 ;  /* 0x0000000eff027219 */ /* 0x000fe2000001160b */
[----:B------:R-:W-:Y:S01]  /*1e050*/  ULDC UR4, c[0x0][0x150] ;  /* 0x0000540000047ab9 */ /* 0x000fe20000000800 */
[----:B------:R-:W-:Y:S01]  /*1e060*/  IADD3 R5, P0, RZ, -R12, RZ ;  /* 0x8000000cff057210 */ /* 0x000fe20007f1e0ff */
[----:B------:R-:W-:Y:S01]  /*1e070*/  FMUL R9, R8, UR4 ;  /* 0x0000000408097c20 */ /* 0x000fe20008400000 */
[----:B------:R-:W-:-:S03]  /*1e080*/  ULDC UR4, c[0x0][0x154] ;  /* 0x0000550000047ab9 */ /* 0x000fc60000000800 */
[----:B------:R-:W1:Y:S01]  /*1e090*/  LDC.64 R20, c[0x0][0x640] ;  /* 0x00019000ff147b82 */ /* 0x000e620000000a00 */
[----:B------:R-:W-:Y:S01]  /*1e0a0*/  IMAD.X R7, RZ, RZ, ~R2, P0 ;  /* 0x000000ffff077224 */ /* 0x000fe200000e0e02 */
[----:B------:R-:W2:Y:S01]  /*1e0b0*/  F2I.U32.TRUNC.NTZ R9, R9 ;  /* 0x0000000900097305 */ /* 0x000ea2000020f000 */
[----:B------:R-:W-:Y:S02]  /*1e0c0*/  IMAD.MOV.U32 R2, RZ, RZ, R19 ;  /* 0x000000ffff027224 */ /* 0x000fe400078e0013 */
[-C--:B------:R-:W-:Y:S02]  /*1e0d0*/  IMAD R8, R7, R16.reuse, RZ ;  /* 0x0000001007087224 */ /* 0x080fe400078e02ff */
[C---:B------:R-:W-:Y:S01]  /*1e0e0*/  IMAD.WIDE.U32 R2, R5.reuse, R16, R2 ;  /* 0x0000001005027225 */ /* 0x040fe200078e0002 */
[----:B------:R-:W3:Y:S03]  /*1e0f0*/  LDC R11, c[0x0][0x144] ;  /* 0x00005100ff0b7b82 */ /* 0x000ee60000000800 */
[----:B------:R-:W-:-:S02]  /*1e100*/  IMAD R5, R5, R17, R8 ;  /* 0x0000001105057224 */ /* 0x000fc400078e0208 */
[----:B------:R-:W-:Y:S02]  /*1e110*/  IMAD.MOV.U32 R8, RZ, RZ, -0x1 ;  /* 0xffffffffff087424 */ /* 0x000fe400078e00ff */
[----:B------:R-:W-:Y:S01]  /*1e120*/  IMAD.IADD R3, R3, 0x1, R5 ;  /* 0x0000000103037824 */ /* 0x000fe200078e0205 */
[----:B------:R-:W4:Y:S01]  /*1e130*/  LDC R14, c[0x0][0x608] ;  /* 0x00018200ff0e7b82 */ /* 0x000f220000000800 */
[----:B------:R-:W-:-:S03]  /*1e140*/  I2FP.F32.U32 R5, R6 ;  /* 0x0000000600057245 */ /* 0x000fc60000201000 */
[-C--:B0-----:R-:W-:Y:S01]  /*1e150*/  SHF.R.U64 R10, R2, R18.reuse, R3 ;  /* 0x00000012020a7219 */ /* 0x081fe20000001203 */
[----:B--2---:R-:W-:Y:S01]  /*1e160*/  IMAD.MOV R2, RZ, RZ, -R9 ;  /* 0x000000ffff027224 */ /* 0x004fe200078e0a09 */
[----:B------:R-:W-:Y:S01]  /*1e170*/  SHF.R.U32.HI R3, RZ, R18, R3 ;  /* 0x00000012ff037219 */ /* 0x000fe20000011603 */
[----:B------:R-:W-:Y:S01]  /*1e180*/  FMUL R5, R5, UR4 ;  /* 0x0000000405057c20 */ /* 0x000fe20008400000 */
[----:B------:R-:W0:Y:S01]  /*1e190*/  LDC R7, c[0x0][0x658] ;  /* 0x00019600ff077b82 */ /* 0x000e220000000800 */
[----:B-1----:R-:W-:-:S04]  /*1e1a0*/  ISETP.NE.U32.AND P0, PT, R20, RZ, PT ;  /* 0x000000ff1400720c */ /* 0x002fc80003f05070 */
[----:B------:R-:W-:-:S03]  /*1e1b0*/  ISETP.NE.AND.EX P0, PT, R21, RZ, PT, P0 ;  /* 0x000000ff1500720c */ /* 0x000fc60003f05300 */
[----:B------:R-:W1:Y:S01]  /*1e1c0*/  LDC R17, c[0x0][0x148] ;  /* 0x00005200ff117b82 */ /* 0x000e620000000800 */
[----:B---3--:R-:W-:Y:S02]  /*1e1d0*/  IMAD R19, R11, R2, R4 ;  /* 0x000000020b137224 */ /* 0x008fe400078e0204 */
[----:B------:R-:W-:-:S05]  /*1e1e0*/  IMAD.MOV.U32 R4, RZ, RZ, 0x1 ;  /* 0x00000001ff047424 */ /* 0x000fca00078e00ff */
[----:B------:R-:W2:Y:S01]  /*1e1f0*/  LDC R16, c[0x0][0x600] ;  /* 0x00018000ff107b82 */ /* 0x000ea20000000800 */
[-CC-:B----4-:R-:W-:Y:S02]  /*1e200*/  SHF.R.U64 R13, R10, R14.reuse, R3.reuse ;  /* 0x0000000e0a0d7219 */ /* 0x190fe40000001203 */
[----:B------:R-:W-:Y:S02]  /*1e210*/  SHF.R.U32.HI R2, RZ, R14, R3 ;  /* 0x0000000eff027219 */ /* 0x000fe40000011603 */
[----:B------:R3:W4:Y:S03]  /*1e220*/  F2I.U32.TRUNC.NTZ R14, R5 ;  /* 0x00000005000e7305 */ /* 0x000726000020f000 */
[----:B------:R-:W1:Y:S01]  /*1e230*/  LDC R22, c[0x0][0x648] ;  /* 0x00019200ff167b82 */ /* 0x000e620000000800 */
[-C--:B0-----:R-:W-:Y:S02]  /*1e240*/  SHF.R.U64 R15, R13, R7.reuse, R2 ;  /* 0x000000070d0f7219 */ /* 0x081fe40000001202 */
[----:B------:R-:W-:-:S02]  /*1e250*/  SHF.L.U32 R8, R8, R7, RZ ;  /* 0x0000000708087219 */ /* 0x000fc400000006ff */
[-C--:B------:R-:W-:Y:S01]  /*1e260*/  SHF.R.U32.HI R3, RZ, R7.reuse, R2 ;  /* 0x00000007ff037219 */ /* 0x080fe20000011602 */
[----:B------:R-:W-:Y:S01]  /*1e270*/  IMAD.MOV.U32 R2, RZ, RZ, R15 ;  /* 0x000000ffff027224 */ /* 0x000fe200078e000f */
[----:B------:R-:W-:Y:S01]  /*1e280*/  SHF.L.U32 R18, R4, R7, RZ ;  /* 0x0000000704127219 */ /* 0x000fe200000006ff */
[----:B------:R-:W0:Y:S01]  /*1e290*/  LDC R23, c[0x0][0x638] ;  /* 0x00018e00ff177b82 */ /* 0x000e220000000800 */
[----:B------:R-:W-:-:S07]  /*1e2a0*/  LOP3.LUT R24, RZ, R8, RZ, 0x33, !PT ;  /* 0x00000008ff187212 */ /* 0x000fce00078e33ff */
[----:B------:R-:W0:Y:S01]  /*1e2b0*/  LDC R25, c[0x0][0x610] ;  /* 0x00018400ff197b82 */ /* 0x000e220000000800 */
[----:B---34-:R-:W-:Y:S05]  /*1e2c0*/  @!P0 BRA `(.L_x_800) ;  /* 0x0000000000288947 */ /* 0x018fea0003800000 */
        /* <DEDUP_REMOVED lines=10> */
.L_x_800:
[----:B------:R-:W3:Y:S01]  /*1e370*/  LDC R4, c[0x0][0x65c] ;  /* 0x00019700ff047b82 */ /* 0x000ee20000000800 */
[----:B-1----:R-:W-:Y:S01]  /*1e380*/  SHF.R.U64 R3, R2, R22, R3 ;  /* 0x0000001602037219 */ /* 0x002fe20000001203 */
[----:B--2---:R-:W-:Y:S01]  /*1e390*/  VIADD R5, R16, 0xffffffff ;  /* 0xffffffff10057836 */ /* 0x004fe20000000000 */
[----:B------:R-:W-:Y:S01]  /*1e3a0*/  LOP3.LUT R2, R13, R24, RZ, 0xc0, !PT ;  /* 0x000000180d027212 */ /* 0x000fe200078ec0ff */
[----:B------:R-:W-:Y:S02]  /*1e3b0*/  IMAD.MOV R14, RZ, RZ, -R14 ;  /* 0x000000ffff0e7224 */ /* 0x000fe400078e0a0e */
[----:B------:R-:W-:Y:S01]  /*1e3c0*/  IMAD.MOV.U32 R7, RZ, RZ, 0x1 ;  /* 0x00000001ff077424 */ /* 0x000fe200078e00ff */
[----:B------:R-:W-:Y:S01]  /*1e3d0*/  LOP3.LUT R10, R10, R5, RZ, 0xc0, !PT ;  /* 0x000000050a0a7212 */ /* 0x000fe200078ec0ff */
[----:B------:R-:W-:Y:S02]  /*1e3e0*/  IMAD R2, R18, R3, R2 ;  /* 0x0000000312027224 */ /* 0x000fe400078e0202 */
[----:B------:R-:W-:Y:S01]  /*1e3f0*/  IMAD.MOV.U32 R11, RZ, RZ, R12 ;  /* 0x000000ffff0b7224 */ /* 0x000fe200078e000c */
[----:B---3--:R-:W-:Y:S01]  /*1e400*/  ISETP.NE.AND P0, PT, R4, 0x1, PT ;  /* 0x000000010400780c */ /* 0x008fe20003f05270 */
[----:B------:R-:W-:-:S04]  /*1e410*/  IMAD.MOV R4, RZ, RZ, -R3 ;  /* 0x000000ffff047224 */ /* 0x000fc800078e0a03 */
[----:B0-----:R-:W-:-:S04]  /*1e420*/  IMAD R3, R4, R23, R15 ;  /* 0x0000001704037224 */ /* 0x001fc800078e020f */
[----:B------:R-:W-:-:S04]  /*1e430*/  IMAD R5, R3, R16, R10 ;  /* 0x0000001003057224 */ /* 0x000fc800078e020a */
[----:B------:R-:W-:-:S04]  /*1e440*/  @P0 IMAD R19, R17, R14, R6 ;  /* 0x0000000e11130224 */ /* 0x000fc800078e0206 */
[----:B------:R-:W-:-:S05]  /*1e450*/  IMAD R2, R2, R25, R19 ;  /* 0x0000001902027224 */ /* 0x000fca00078e0213 */
[----:B------:R-:W-:Y:S02]  /*1e460*/  SEL R3, R5, R2, !P0 ;  /* 0x0000000205037207 */ /* 0x000fe40004000000 */
[----:B------:R-:W-:-:S07]  /*1e470*/  SEL R2, R2, R5, !P0 ;  /* 0x0000000502027207 */ /* 0x000fce0004000000 */
.L_x_798:
[----:B------:R-:W-:-:S08]  /*1e480*/  NOP ;  /* 0x0000000000007918 */ /* 0x000fd00000000000 */
[----:B------:R-:W0:-:S00]  /*1e490*/  USETMAXREG.DEALLOC.CTAPOOL 0x18 ;  /* 0x00000018000079c8 */ /* 0x000e0000080e0500 */
[----:B0-----:R-:W-:-:S13]  /*1e4a0*/  ISETP.NE.AND P0, PT, R0, RZ, PT ;  /* 0x000000ff0000720c */ /* 0x001fda0003f05270 */
[----:B------:R-:W-:Y:S05]  /*1e4b0*/  @P0 EXIT ;  /* 0x000000000000094d */ /* 0x000fea0003800000 */
[----:B------:R-:W-:Y:S01]  /*1e4c0*/  LOP3.LUT P0, RZ, R7, 0xff, RZ, 0xc0, !PT ;  /* 0x000000ff07ff7812 */ /* 0x000fe2000780c0ff */
[----:B------:R-:W-:Y:S02]  /*1e4d0*/  IMAD.MOV.U32 R7, RZ, RZ, 0x1 ;  /* 0x00000001ff077424 */ /* 0x000fe400078e00ff */
[----:B------:R-:W-:-:S10]  /*1e4e0*/  IMAD.MOV.U32 R8, RZ, RZ, RZ ;  /* 0x000000ffff087224 */ /* 0x000fd400078e00ff */
[----:B------:R-:W-:Y:S05]  /*1e4f0*/  @!P0 BRA `(.L_x_801) ;  /* 0x0000000c00548947 */ /* 0x000fea0003800000 */
[----:B------:R-:W2:Y:S01]  /*1e500*/  LDL R4, [R1+0x300] ;  /* 0x0003000001047983 */ /* 0x000ea20000100800 */
[----:B------:R-:W0:Y:S01]  /*1e510*/  LDC R0, c[0x0][0x28c] ;  /* 0x0000a300ff007b82 */ /* 0x000e220000000800 */
[----:B------:R-:W-:Y:S01]  /*1e520*/  ULDC UR5, c[0x0][0x600] ;  /* 0x0001800000057ab9 */ /* 0x000fe20000000800 */
[----:B------:R-:W1:Y:S01]  /*1e530*/  S2R R5, SR_TID.X ;  /* 0x0000000000057919 */ /* 0x000e620000002100 */
[----:B------:R-:W-:Y:S01]  /*1e540*/  ULDC UR4, c[0x0][0xc] ;  /* 0x0000030000047ab9 */ /* 0x000fe20000000800 */
[----:B------:R-:W-:Y:S01]  /*1e550*/  UIADD3 UR16, UR5, -0x1, URZ ;  /* 0xffffffff05107890 */ /* 0x000fe2000fffe03f */
[----:B------:R-:W-:Y:S02]  /*1e560*/  ULDC UR6, c[0x0][0x658] ;  /* 0x0001960000067ab9 */ /* 0x000fe40000000800 */
[----:B------:R-:W-:Y:S01]  /*1e570*/  ULDC UR5, c[0x0][0x10] ;  /* 0x0000040000057ab9 */ /* 0x000fe20000000800 */
[----:B------:R-:W-:Y:S01]  /*1e580*/  UMOV UR7, 0xffffffff ;  /* 0xffffffff00077882 */ /* 0x000fe20000000000 */
[----:B------:R-:W-:Y:S01]  /*1e590*/  UMOV UR8, 0x1 ;  /* 0x0000000100087882 */ /* 0x000fe20000000000 */
[----:B------:R-:W-:Y:S01]  /*1e5a0*/  UIMAD.WIDE.U32 UR4, UR4, UR5, URZ ;  /* 0x00000005040472a5 */ /* 0x000fe2000f8e003f */
[----:B0-----:R-:W-:Y:S01]  /*1e5b0*/  VIADD R0, R0, 0xf ;  /* 0x0000000f00007836 */ /* 0x001fe20000000000 */
[----:B------:R-:W-:Y:S01]  /*1e5c0*/  USHF.L.U32 UR7, UR7, UR6, URZ ;  /* 0x0000000607077299 */ /* 0x000fe2000800063f */
[----:B-1----:R-:W-:-:S02]  /*1e5d0*/  LOP3.LUT P2, RZ, R5, 0x7f, RZ, 0xc0, !PT ;  /* 0x0000007f05ff7812 */ /* 0x002fc4000784c0ff */
[----:B------:R-:W-:Y:S02]  /*1e5e0*/  LOP3.LUT P0, RZ, R5, 0x1f, RZ, 0xc0, !PT ;  /* 0x0000001f05ff7812 */ /* 0x000fe4000780c0ff */
[----:B------:R-:W-:-:S04]  /*1e5f0*/  SHF.R.S32.HI R5, RZ, 0x1f, R0 ;  /* 0x0000001fff057819 */ /* 0x000fc80000011400 */
[----:B------:R-:W-:Y:S01]  /*1e600*/  LEA.HI R0, R5, R0, RZ, 0x4 ;  /* 0x0000000005007211 */ /* 0x000fe200078f20ff */
[----:B------:R-:W-:-:S03]  /*1e610*/  USHF.L.U32 UR18, UR8, UR6, URZ ;  /* 0x0000000608127299 */ /* 0x000fc6000800063f */
[----:B------:R-:W-:Y:S01]  /*1e620*/  SHF.R.S32.HI R0, RZ, 0x4, R0 ;  /* 0x00000004ff007819 */ /* 0x000fe20000011400 */
[----:B------:R-:W-:Y:S01]  /*1e630*/  ULDC UR6, c[0x0][0x14] ;  /* 0x0000050000067ab9 */ /* 0x000fe20000000800 */
[----:B------:R-:W-:Y:S01]  /*1e640*/  BSSY B0, `(.L_x_801) ;  /* 0x00000c0000007945 */ /* 0x000fe20003800000 */
[----:B------:R-:W-:Y:S01]  /*1e650*/  UIMAD.WIDE.U32 UR20, UR4, UR6, URZ ;  /* 0x00000006041472a5 */ /* 0x000fe2000f8e003f */
[----:B------:R-:W-:Y:S01]  /*1e660*/  IMAD.MOV.U32 R10, RZ, RZ, 0x1 ;  /* 0x00000001ff0a7424 */ /* 0x000fe200078e00ff */
[----:B------:R-:W-:Y:S01]  /*1e670*/  UIMAD UR13, UR5, UR6, URZ ;  /* 0x00000006050d72a4 */ /* 0x000fe2000f8e023f */
[----:B------:R-:W-:Y:S01]  /*1e680*/  PLOP3.LUT P0, PT, P0, P2, PT, 0x8a, 0x0 ;  /* 0x000000000000781c */ /* 0x000fe20000705172 */
[----:B------:R-:W-:Y:S02]  /*1e690*/  IMAD.MOV.U32 R7, RZ, RZ, 0x1 ;  /* 0x00000001ff077424 */ /* 0x000fe400078e00ff */
[----:B------:R-:W-:Y:S02]  /*1e6a0*/  IMAD.MOV.U32 R8, RZ, RZ, RZ ;  /* 0x000000ffff087224 */ /* 0x000fe400078e00ff */
[----:B------:R-:W-:Y:S01]  /*1e6b0*/  VIADD R16, R0, 0x1 ;  /* 0x0000000100107836 */ /* 0x000fe20000000000 */
[----:B------:R-:W-:-:S02]  /*1e6c0*/  ULOP3.LUT UR17, URZ, UR7, URZ, 0x33, !UPT ;  /* 0x000000073f117292 */ /* 0x000fc4000f8e333f */
[----:B------:R-:W-:Y:S01]  /*1e6d0*/  UIADD3 UR13, UR21, UR13, URZ ;  /* 0x0000000d150d7290 */ /* 0x000fe2000fffe03f */
[----:B------:R-:W-:Y:S01]  /*1e6e0*/  ULDC.64 UR22, c[0x0][0x198] ;  /* 0x0000660000167ab9 */ /* 0x000fe20000000a00 */
[----:B--2---:R-:W-:-:S10]  /*1e6f0*/  LOP3.LUT R6, R4, 0x2, RZ, 0xfc, !PT ;  /* 0x0000000204067812 */ /* 0x004fd400078efcff */
.L_x_813:
[----:B------:R-:W-:-:S03]  /*1e700*/  UMOV UR4, 0xffffffff ;  /* 0xffffffff00047882 */ /* 0x000fc60000000000 */
[----:B------:R-:W-:Y:S05]  /*1e710*/  BRA.DIV UR4, `(.L_x_802) ;  /* 0x0000001204dc7947 */ /* 0x000fea000b800000 */
[----:B------:R-:W-:-:S13]  /*1e720*/  ELECT P6, URZ, PT ;  /* 0x00000000003f782f */ /* 0x000fda00038c0000 */
.L_x_832:
[----:B------:R-:W0:Y:S01]  /*1e730*/  LDC R4, c[0x0][0x28c] ;  /* 0x0000a300ff047b82 */ /* 0x000e220000000800 */
[----:B------:R-:W-:Y:S01]  /*1e740*/  BSSY B1, `(.L_x_803) ;  /* 0x0000037000017945 */ /* 0x000fe20003800000 */
[----:B0-----:R-:W-:-:S13]  /*1e750*/  ISETP.LT.OR P6, PT, R4, 0x1, !P6 ;  /* 0x000000010400780c */ /* 0x001fda00077c1670 */
[----:B------:R-:W-:Y:S05]  /*1e760*/  @P6 BRA `(.L_x_804) ;  /* 0x0000000000d06947 */ /* 0x000fea0003800000 */
[----:B------:R-:W-:Y:S02]  /*1e770*/  IMAD R3, R3, 0x180, RZ ;  /* 0x0000018003037824 */ /* 0x000fe400078e02ff */
[----:B------:R-:W-:Y:S02]  /*1e780*/  IMAD R2, R2, 0xc0, RZ ;  /* 0x000000c002027824 */ /* 0x000fe400078e02ff */
[----:B------:R-:W-:Y:S02]  /*1e790*/  IMAD.MOV.U32 R14, RZ, RZ, RZ ;  /* 0x000000ffff0e7224 */ /* 0x000fe400078e00ff */
[----:B------:R-:W-:Y:S02]  /*1e7a0*/  IMAD.MOV.U32 R4, RZ, RZ, R16 ;  /* 0x000000ffff047224 */ /* 0x000fe400078e0010 */
[----:B------:R-:W-:Y:S02]  /*1e7b0*/  IMAD.MOV.U32 R5, RZ, RZ, R7 ;  /* 0x000000ffff057224 */ /* 0x000fe400078e0007 */
[----:B------:R-:W-:-:S07]  /*1e7c0*/  IMAD.MOV.U32 R9, RZ, RZ, R8 ;  /* 0x000000ffff097224 */ /* 0x000fce00078e0008 */
.L_x_808:
[----:B------:R-:W0:Y:S01]  /*1e7d0*/  S2R R13, SR_CgaCtaId ;  /* 0x00000000000d7919 */ /* 0x000e220000008800 */
[----:B------:R-:W-:Y:S02]  /*1e7e0*/  MOV R12, 0x400 ;  /* 0x00000400000c7802 */ /* 0x000fe40000000f00 */
[----:B------:R-:W-:Y:S02]  /*1e7f0*/  SHF.L.U32 R18, R5, 0x1f, RZ ;  /* 0x0000001f05127819 */ /* 0x000fe400000006ff */
[----:B0-----:R-:W-:-:S05]  /*1e800*/  LEA R12, R13, R12, 0x18 ;  /* 0x0000000c0d0c7211 */ /* 0x001fca00078ec0ff */
[----:B------:R-:W-:-:S04]  /*1e810*/  IMAD R13, R9, 0x8, R12 ;  /* 0x00000008090d7824 */ /* 0x000fc800078e020c */
[----:B------:R-:W0:Y:S02]  /*1e820*/  SYNCS.PHASECHK.TRANS64.TRYWAIT P1, [R13+URZ+0x60], R18 ;  /* 0x000060120d0075a7 */ /* 0x000e24000802017f */
[----:B0-----:R-:W-:Y:S05]  /*1e830*/  @!P1 BRA `(.L_x_805) ;  /* 0x0000001000b49947 */ /* 0x001fea0003800000 */
.L_x_833:
[----:B0-----:R-:W0:Y:S01]  /*1e840*/  @!P2 LDC R18, c[0x0][0x500] ;  /* 0x00014000ff12ab82 */ /* 0x001e220000000800 */
[----:B------:R-:W-:-:S04]  /*1e850*/  PRMT R15, R6, 0x9910, RZ ;  /* 0x00009910060f7816 */ /* 0x000fc800000000ff */
[----:B------:R-:W-:Y:S01]  /*1e860*/  ISETP.NE.AND P1, PT, R15, 0x2, PT ;  /* 0x000000020f00780c */ /* 0x000fe20003f25270 */
[----:B0-----:R0:W-:-:S12]  /*1e870*/  @!P2 SYNCS.ARRIVE.TRANS64 RZ, [R13+URZ], R18 ;  /* 0x000000120dffa9a7 */ /* 0x0011d8000800003f */
[----:B------:R-:W-:Y:S05]  /*1e880*/  @P1 BRA `(.L_x_806) ;  /* 0x0000000000041947 */ /* 0x000fea0003800000 */
[----:B------:R-:W-:Y:S01]  /*1e890*/  BPT.TRAP 0x1 ;  /* 0x000000040000795c */ /* 0x000fe20000300000 */
.L_x_806:
[----:B------:R-:W-:Y:S05]  /*1e8a0*/  @P0 BRA `(.L_x_807) ;  /* 0x0000000000040947 */ /* 0x000fea0003800000 */
[----:B------:R-:W-:Y:S01]  /*1e8b0*/  BPT.TRAP 0x1 ;  /* 0x000000040000795c */ /* 0x000fe20000300000 */
.L_x_807:
[----:B------:R-:W-:Y:S01]  /*1e8c0*/  R2UR UR9, R13 ;  /* 0x000000000d0972ca */ /* 0x000fe200000e0000 */
[C-C-:B0-----:R-:W-:Y:S01]  /*1e8d0*/  IMAD R13, R9.reuse, 0x1800, R12.reuse ;  /* 0x00001800090d7824 */ /* 0x141fe200078e020c */
[----:B------:R-:W-:Y:S01]  /*1e8e0*/  UIADD3 UR4, UP0, UR22, 0xf0, URZ ;  /* 0x000000f016047890 */ /* 0x000fe2000ff1e03f */
[----:B------:R-:W-:Y:S01]  /*1e8f0*/  IMAD R12, R9, 0x3000, R12 ;  /* 0x00003000090c7824 */ /* 0x000fe200078e020c */
[----:B------:R-:W-:Y:S01]  /*1e900*/  R2UR UR11, R2 ;  /* 0x00000000020b72ca */ /* 0x000fe200000e0000 */
[----:B------:R-:W-:Y:S01]  /*1e910*/  VIADD R4, R4, 0xffffffff ;  /* 0xffffffff04047836 */ /* 0x000fe20000000000 */
[----:B------:R-:W-:Y:S01]  /*1e920*/  R2UR UR5, R13 ;  /* 0x000000000d0572ca */ /* 0x000fe200000e0000 */
[----:B------:R-:W-:Y:S01]  /*1e930*/  UIADD3 UR24, UP1, UR22, 0x1f0, URZ ;  /* 0x000001f016187890 */ /* 0x000fe2000ff3e03f */
[----:B------:R-:W-:Y:S01]  /*1e940*/  R2UR UR8, R12 ;  /* 0x000000000c0872ca */ /* 0x000fe200000e0000 */
[----:B------:R-:W-:Y:S01]  /*1e950*/  VIADD R9, R9, 0x1 ;  /* 0x0000000109097836 */ /* 0x000fe20000000000 */
[----:B------:R-:W-:Y:S01]  /*1e960*/  R2UR UR10, R14 ;  /* 0x000000000e0a72ca */ /* 0x000fe200000e0000 */
[----:B------:R-:W-:Y:S01]  /*1e970*/  UIADD3.X UR25, URZ, UR23, URZ, UP1, !UPT ;  /* 0x000000173f197290 */ /* 0x000fe20008ffe43f */
[----:B------:R-:W-:Y:S01]  /*1e980*/  R2UR UR12, R11 ;  /* 0x000000000b0c72ca */ /* 0x000fe200000e0000 */
[----:B------:R-:W-:Y:S01]  /*1e990*/  UMOV UR6, 0x0 ;  /* 0x0000000000067882 */ /* 0x000fe20000000000 */
[----:B------:R-:W-:Y:S01]  /*1e9a0*/  R2UR UR19, R3 ;  /* 0x00000000031372ca */ /* 0x000fe200000e0000 */
[----:B------:R-:W-:Y:S01]  /*1e9b0*/  UMOV UR7, 0x10000000 ;  /* 0x1000000000077882 */ /* 0x000fe20000000000 */
[----:B------:R-:W-:Y:S01]  /*1e9c0*/  ISETP.GT.AND P3, PT, R4, 0x1, PT ;  /* 0x000000010400780c */ /* 0x000fe20003f64270 */
[----:B------:R-:W-:Y:S01]  /*1e9d0*/  VIADD R14, R14, 0x10 ;  /* 0x000000100e0e7836 */ /* 0x000fe20000000000 */
[----:B------:R-:W-:Y:S01]  /*1e9e0*/  ISETP.NE.AND P1, PT, R9, 0xc, PT ;  /* 0x0000000c0900780c */ /* 0x000fe20003f25270 */
[----:B------:R-:W-:-:S02]  /*1e9f0*/  UIADD3 UR14, UR5, 0x180, URZ ;  /* 0x00000180050e7890 */ /* 0x000fc4000fffe03f */
[----:B------:R-:W-:Y:S01]  /*1ea00*/  UIADD3.X UR5, URZ, UR23, URZ, UP0, !UPT ;  /* 0x000000173f057290 */ /* 0x000fe200087fe43f */
[----:B------:R-:W-:Y:S01]  /*1ea10*/  SEL R12, RZ, 0x1, P1 ;  /* 0x00000001ff0c7807 */ /* 0x000fe20000800000 */
[----:B------:R-:W-:Y:S01]  /*1ea20*/  UIADD3 UR15, UR8, 0x12180, URZ ;  /* 0x00012180080f7890 */ /* 0x000fe2000fffe03f */
[----:B------:R-:W-:Y:S02]  /*1ea30*/  SEL R9, R9, RZ, P1 ;  /* 0x000000ff09097207 */ /* 0x000fe40000800000 */
[----:B------:R-:W-:Y:S01]  /*1ea40*/  UMOV UR8, UR14 ;  /* 0x0000000e00087c82 */ /* 0x000fe20008000000 */
[----:B------:R-:W-:-:S03]  /*1ea50*/  LOP3.LUT R5, R5, R12, RZ, 0x3c, !PT ;  /* 0x0000000c05057212 */ /* 0x000fc600078e3cff */
[----:B------:R0:W-:Y:S02]  /*1ea60*/  UTMALDG.3D [UR8], [UR4], desc[UR6] ;  /* 0x00000608040075b4 */ /* 0x0001e40008011000 */
[----:B0-----:R-:W-:Y:S01]  /*1ea70*/  UMOV UR8, UR15 ;  /* 0x0000000f00087c82 */ /* 0x001fe20008000000 */
[----:B------:R-:W-:Y:S02]  /*1ea80*/  UMOV UR11, UR19 ;  /* 0x00000013000b7c82 */ /* 0x000fe40008000000 */
[----:B------:R0:W-:Y:S02]  /*1ea90*/  UTMALDG.3D [UR8], [UR24], desc[UR6] ;  /* 0x00000608180075b4 */ /* 0x0001e40008011000 */
[----:B0-----:R-:W-:Y:S05]  /*1eaa0*/  @P3 BRA `(.L_x_808) ;  /* 0xfffffffc00483947 */ /* 0x001fea000383ffff */
.L_x_804:
[----:B------:R-:W-:Y:S05]  /*1eab0*/  BSYNC B1 ;  /* 0x0000000000017941 */ /* 0x000fea0003800000 */
.L_x_803:
[----:B------:R-:W2:Y:S01]  /*1eac0*/  LDL.LU R15, [R1+0x304] ;  /* 0x00030400010f7983 */ /* 0x000ea20000300800 */
[----:B------:R-:W-:Y:S01]  /*1ead0*/  LOP3.LUT P1, RZ, R10, 0xff, RZ, 0xc0, !PT ;  /* 0x000000ff0aff7812 */ /* 0x000fe2000782c0ff */
[C---:B------:R-:W-:Y:S01]  /*1eae0*/  IMAD.IADD R5, R0.reuse, 0x1, R8 ;  /* 0x0000000100057824 */ /* 0x040fe200078e0208 */
[----:B------:R-:W-:Y:S01]  /*1eaf0*/  ULDC.64 UR4, c[0x0][0x650] ;  /* 0x0001940000047ab9 */ /* 0x000fe20000000a00 */
[----:B------:R-:W3:Y:S01]  /*1eb00*/  LDL.LU R12, [R1+0x308] ;  /* 0x00030800010c7983 */ /* 0x000ee20000300800 */
[----:B------:R-:W-:Y:S01]  /*1eb10*/  ISETP.GE.U32.AND P3, PT, R0, 0xc, PT ;  /* 0x0000000c0000780c */ /* 0x000fe20003f66070 */
[----:B------:R-:W-:Y:S01]  /*1eb20*/  BSSY B1, `(.L_x_809) ;  /* 0x000006f000017945 */ /* 0x000fe20003800000 */
[----:B------:R-:W-:Y:S01]  /*1eb30*/  IMAD.MOV.U32 R11, RZ, RZ, -0x1 ;  /* 0xffffffffff0b7424 */ /* 0x000fe200078e00ff */
[----:B------:R-:W-:-:S06]  /*1eb40*/  PRMT R10, RZ, 0x7610, R10 ;  /* 0x00007610ff0a7816 */ /* 0x000fcc000000000a */
[----:B------:R-:W0:Y:S01]  /*1eb50*/  @P1 S2R R3, SR_CgaCtaId ;  /* 0x0000000000031919 */ /* 0x000e220000008800 */
[----:B------:R-:W-:-:S04]  /*1eb60*/  @P1 MOV R2, 0x400 ;  /* 0x0000040000021802 */ /* 0x000fc80000000f00 */
[----:B0-----:R-:W-:-:S04]  /*1eb70*/  @P1 LEA R2, R3, R2, 0x18 ;  /* 0x0000000203021211 */ /* 0x001fc800078ec0ff */
[----:B------:R0:W-:Y:S01]  /*1eb80*/  @P1 SYNCS.ARRIVE.TRANS64.A1T0 RZ, [R2+URZ+0xd8], RZ ;  /* 0x0000d8ff02ff19a7 */ /* 0x0001e2000810003f */
[----:B------:R-:W-:-:S04]  /*1eb90*/  ISETP.GT.U32.AND P1, PT, R5, 0xb, PT ;  /* 0x0000000b0500780c */ /* 0x000fc80003f24070 */
[----:B------:R-:W-:Y:S01]  /*1eba0*/  ISETP.LT.U32.AND P1, PT, R0, 0xc, P1 ;  /* 0x0000000c0000780c */ /* 0x000fe20000f21070 */
[----:B0-----:R-:W-:-:S03]  /*1ebb0*/  IMAD.WIDE.U32 R2, R5, -0x55555555, RZ ;  /* 0xaaaaaaab05027825 */ /* 0x001fc600078e00ff */
[----:B------:R-:W-:Y:S02]  /*1ebc0*/  SEL R2, RZ, 0x1, !P1 ;  /* 0x00000001ff027807 */ /* 0x000fe40004800000 */
[----:B------:R-:W-:Y:S01]  /*1ebd0*/  SHF.R.U32.HI R4, RZ, 0x3, R3 ;  /* 0x00000003ff047819 */ /* 0x000fe20000011603 */
[----:B------:R-:W-:Y:S01]  /*1ebe0*/  IMAD.MOV.U32 R3, RZ, RZ, -0x1 ;  /* 0xffffffffff037424 */ /* 0x000fe200078e00ff */
[----:B------:R-:W-:Y:S01]  /*1ebf0*/  LOP3.LUT R7, R7, R2, RZ, 0x3c, !PT ;  /* 0x0000000207077212 */ /* 0x000fe200078e3cff */
[----:B------:R-:W-:Y:S02]  /*1ec00*/  IMAD.MOV.U32 R2, RZ, RZ, -0x1 ;  /* 0xffffffffff027424 */ /* 0x000fe400078e00ff */
[----:B------:R-:W-:Y:S01]  /*1ec10*/  IMAD R8, R4, -0xc, R5 ;  /* 0xfffffff404087824 */ /* 0x000fe200078e0205 */
[--C-:B------:R-:W-:Y:S02]  /*1ec20*/  @P3 LOP3.LUT R7, R7, 0x1, R4.reuse, 0x78, !PT ;  /* 0x0000000107073812 */ /* 0x100fe400078e7804 */
[----:B------:R-:W-:-:S02]  /*1ec30*/  PRMT R4, RZ, 0x7610, R4 ;  /* 0x00007610ff047816 */ /* 0x000fc40000000004 */
[----:B---3--:R-:W-:-:S04]  /*1ec40*/  IADD3 R12, P1, R12, UR20, RZ ;  /* 0x000000140c0c7c10 */ /* 0x008fc8000ff3e0ff */
[----:B--2---:R-:W-:Y:S01]  /*1ec50*/  IADD3.X R15, R15, UR13, RZ, P1, !PT ;  /* 0x0000000d0f0f7c10 */ /* 0x004fe20008ffe4ff */
[----:B------:R0:W-:Y:S01]  /*1ec60*/  STL [R1+0x308], R12 ;  /* 0x0003080c01007387 */ /* 0x0001e20000100800 */
[----:B------:R-:W-:-:S03]  /*1ec70*/  ISETP.GE.U32.AND P1, PT, R12, UR4, PT ;  /* 0x000000040c007c0c */ /* 0x000fc6000bf26070 */
[----:B------:R0:W-:Y:S01]  /*1ec80*/  STL [R1+0x304], R15 ;  /* 0x0003040f01007387 */ /* 0x0001e20000100800 */
[----:B------:R-:W-:-:S13]  /*1ec90*/  ISETP.GE.U32.AND.EX P1, PT, R15, UR5, PT, P1 ;  /* 0x000000050f007c0c */ /* 0x000fda000bf26110 */
[----:B0-----:R-:W-:Y:S05]  /*1eca0*/  @P1 BRA `(.L_x_810) ;  /* 0x0000000400581947 */ /* 0x001fea0003800000 */
[----:B------:R-:W0:Y:S01]  /*1ecb0*/  S2R R9, SR_CTAID.X ;  /* 0x0000000000097919 */ /* 0x000e220000002500 */
[----:B------:R-:W1:Y:S01]  /*1ecc0*/  LDC R17, c[0x0][0x65c] ;  /* 0x00019700ff117b82 */ /* 0x000e620000000800 */
[----:B------:R-:W-:Y:S01]  /*1ecd0*/  ULDC UR4, c[0x0][0x150] ;  /* 0x0000540000047ab9 */ /* 0x000fe20000000800 */
[----:B------:R-:W-:Y:S01]  /*1ece0*/  ULDC UR7, c[0x0][0x630] ;  /* 0x00018c0000077ab9 */ /* 0x000fe20000000800 */
[----:B------:R-:W2:Y:S05]  /*1ecf0*/  S2R R2, SR_CTAID.Y ;  /* 0x0000000000027919 */ /* 0x000eaa0000002600 */
[----:B------:R-:W3:Y:S08]  /*1ed00*/  LDC R4, c[0x0][0x144] ;  /* 0x00005100ff047b82 */ /* 0x000ef00000000800 */
[----:B------:R-:W4:Y:S01]  /*1ed10*/  LDC R13, c[0x0][0x148] ;  /* 0x00005200ff0d7b82 */ /* 0x000f220000000800 */
[----:B-1----:R-:W-:-:S02]  /*1ed20*/  ISETP.NE.AND P4, PT, R17, 0x1, PT ;  /* 0x000000011100780c */ /* 0x002fc40003f85270 */
[----:B0-----:R-:W-:Y:S02]  /*1ed30*/  I2FP.F32.U32 R3, R9 ;  /* 0x0000000900037245 */ /* 0x001fe40000201000 */
[----:B--2---:R-:W-:-:S03]  /*1ed40*/  I2FP.F32.U32 R5, R2 ;  /* 0x0000000200057245 */ /* 0x004fc60000201000 */
[----:B------:R-:W-:Y:S01]  /*1ed50*/  FMUL R3, R3, UR4 ;  /* 0x0000000403037c20 */ /* 0x000fe20008400000 */
[----:B------:R-:W-:Y:S02]  /*1ed60*/  ULDC UR4, c[0x0][0x154] ;  /* 0x0000550000047ab9 */ /* 0x000fe40000000800 */
[----:B------:R-:W-:Y:S01]  /*1ed70*/  FMUL R11, R5, UR4 ;  /* 0x00000004050b7c20 */ /* 0x000fe20008400000 */
[----:B------:R-:W-:Y:S02]  /*1ed80*/  ULDC.64 UR4, c[0x0][0x628] ;  /* 0x00018a0000047ab9 */ /* 0x000fe40000000a00 */
[----:B------:R-:W0:Y:S01]  /*1ed90*/  F2I.U32.TRUNC.NTZ R3, R3 ;  /* 0x0000000300037305 */ /* 0x000e22000020f000 */
[----:B------:R-:W-:-:S04]  /*1eda0*/  ISETP.NE.U32.AND P1, PT, RZ, UR4, PT ;  /* 0x00000004ff007c0c */ /* 0x000fc8000bf25070 */
[----:B------:R-:W-:-:S03]  /*1edb0*/  ISETP.NE.AND.EX P1, PT, RZ, UR5, PT, P1 ;  /* 0x00000005ff007c0c */ /* 0x000fc6000bf25310 */
[----:B------:R-:W1:Y:S01]  /*1edc0*/  F2I.U32.TRUNC.NTZ R11, R11 ;  /* 0x0000000b000b7305 */ /* 0x000e62000020f000 */
[----:B0-----:R-:W-:Y:S02]  /*1edd0*/  IMAD.MOV R5, RZ, RZ, -R3 ;  /* 0x000000ffff057224 */ /* 0x001fe400078e0a03 */
[----:B------:R-:W-:Y:S02]  /*1ede0*/  IMAD.MOV.U32 R3, RZ, RZ, R15 ;  /* 0x000000ffff037224 */ /* 0x000fe400078e000f */
[----:B---3--:R-:W-:Y:S02]  /*1edf0*/  IMAD R9, R4, R5, R9 ;  /* 0x0000000504097224 */ /* 0x008fe400078e0209 */
[----:B-1----:R-:W-:-:S04]  /*1ee00*/  IMAD.MOV R4, RZ, RZ, -R11 ;  /* 0x000000ffff047224 */ /* 0x002fc800078e0a0b */
[----:B----4-:R-:W-:Y:S02]  /*1ee10*/  @P4 IMAD R9, R13, R4, R2 ;  /* 0x000000040d094224 */ /* 0x010fe400078e0202 */
[----:B------:R-:W-:Y:S01]  /*1ee20*/  IMAD.MOV.U32 R2, RZ, RZ, R12 ;  /* 0x000000ffff027224 */ /* 0x000fe200078e000c */
[----:B------:R-:W-:Y:S06]  /*1ee30*/  @!P1 BRA `(.L_x_811) ;  /* 0x0000000000289947 */ /* 0x000fec0003800000 */
[----:B------:R-:W-:Y:S02]  /*1ee40*/  ULDC UR6, c[0x0][0x634] ;  /* 0x00018d0000067ab9 */ /* 0x000fe40000000800 */
[----:B------:R-:W-:-:S05]  /*1ee50*/  IADD3 R3, P1, R12, UR6, RZ ;  /* 0x000000060c037c10 */ /* 0x000fca000ff3e0ff */
[----:B------:R-:W-:-:S04]  /*1ee60*/  IMAD.X R11, RZ, RZ, R15, P1 ;  /* 0x000000ffff0b7224 */ /* 0x000fc800008e060f */
[----:B------:R-:W-:-:S04]  /*1ee70*/  IMAD.WIDE.U32 R4, R11, UR4, RZ ;  /* 0x000000040b047c25 */ /* 0x000fc8000f8e00ff */
[----:B------:R-:W-:-:S04]  /*1ee80*/  IMAD.WIDE.U32 R4, P1, R3, UR5, R4 ;  /* 0x0000000503047c25 */ /* 0x000fc8000f820004 */
[----:B------:R-:W-:-:S04]  /*1ee90*/  IMAD.WIDE.U32 R2, R3, UR4, RZ ;  /* 0x0000000403027c25 */ /* 0x000fc8000f8e00ff */
[----:B------:R-:W-:Y:S01]  /*1eea0*/  IMAD.MOV.U32 R2, RZ, RZ, R5 ;  /* 0x000000ffff027224 */ /* 0x000fe200078e0005 */
[----:B------:R-:W-:Y:S01]  /*1eeb0*/  IADD3 RZ, P3, R3, R4, RZ ;  /* 0x0000000403ff7210 */ /* 0x000fe20007f7e0ff */
[----:B------:R-:W-:-:S04]  /*1eec0*/  IMAD.X R3, RZ, RZ, RZ, P1 ;  /* 0x000000ffff037224 */ /* 0x000fc800008e06ff */
[----:B------:R-:W-:-:S08]  /*1eed0*/  IMAD.WIDE.U32.X R2, R11, UR5, R2, P3 ;  /* 0x000000050b027c25 */ /* 0x000fd000098e0402 */
.L_x_811:
[--C-:B------:R-:W-:Y:S01]  /*1eee0*/  SHF.R.U64 R11, R2, UR7, R3.reuse ;  /* 0x00000007020b7c19 */ /* 0x100fe20008001203 */
[----:B------:R-:W-:Y:S01]  /*1eef0*/  ULDC.64 UR4, c[0x0][0x620] ;  /* 0x0001880000047ab9 */ /* 0x000fe20000000a00 */
[----:B------:R-:W-:Y:S01]  /*1ef00*/  SHF.R.U32.HI R2, RZ, UR7, R3 ;  /* 0x00000007ff027c19 */ /* 0x000fe20008011603 */
[----:B------:R-:W-:Y:S01]  /*1ef10*/  IMAD.MOV.U32 R3, RZ, RZ, R15 ;  /* 0x000000ffff037224 */ /* 0x000fe200078e000f */
[----:B------:R-:W-:Y:S01]  /*1ef20*/  IADD3 R13, P1, RZ, -R11, RZ ;  /* 0x8000000bff0d7210 */ /* 0x000fe20007f3e0ff */
[----:B------:R-:W-:-:S04]  /*1ef30*/  ULDC.64 UR6, c[0x0][0x640] ;  /* 0x0001900000067ab9 */ /* 0x000fc80000000a00 */
[----:B------:R-:W-:Y:S01]  /*1ef40*/  IMAD.X R2, RZ, RZ, ~R2, P1 ;  /* 0x000000ffff027224 */ /* 0x000fe200008e0e02 */
[----:B------:R-:W-:-:S03]  /*1ef50*/  ISETP.NE.U32.AND P1, PT, RZ, UR6, PT ;  /* 0x00000006ff007c0c */ /* 0x000fc6000bf25070 */
[----:B------:R-:W-:Y:S01]  /*1ef60*/  IMAD R2, R2, UR4, RZ ;  /* 0x0000000402027c24 */ /* 0x000fe2000f8e02ff */
[----:B------:R-:W-:-:S03]  /*1ef70*/  ISETP.NE.AND.EX P1, PT, RZ, UR7, PT, P1 ;  /* 0x00000007ff007c0c */ /* 0x000fc6000bf25310 */
[----:B------:R-:W-:Y:S02]  /*1ef80*/  IMAD R5, R13, UR5, R2 ;  /* 0x000000050d057c24 */ /* 0x000fe4000f8e0202 */
[----:B------:R-:W-:-:S04]  /*1ef90*/  IMAD.MOV.U32 R2, RZ, RZ, R12 ;  /* 0x000000ffff027224 */ /* 0x000fc800078e000c */
[----:B------:R-:W-:Y:S01]  /*1efa0*/  IMAD.WIDE.U32 R2, R13, UR4, R2 ;  /* 0x000000040d027c25 */ /* 0x000fe2000f8e0002 */
[----:B------:R-:W-:-:S03]  /*1efb0*/  ULDC UR4, c[0x0][0x618] ;  /* 0x0001860000047ab9 */ /* 0x000fc60000000800 */
[----:B------:R-:W-:-:S05]  /*1efc0*/  IMAD.IADD R3, R3, 0x1, R5 ;  /* 0x0000000103037824 */ /* 0x000fca00078e0205 */
[--C-:B------:R-:W-:Y:S02]  /*1efd0*/  SHF.R.U64 R12, R2, UR4, R3.reuse ;  /* 0x00000004020c7c19 */ /* 0x100fe40008001203 */
[----:B------:R-:W-:Y:S01]  /*1efe0*/  SHF.R.U32.HI R3, RZ, UR4, R3 ;  /* 0x00000004ff037c19 */ /* 0x000fe20008011603 */
[----:B------:R-:W-:-:S03]  /*1eff0*/  ULDC UR4, c[0x0][0x608] ;  /* 0x0001820000047ab9 */ /* 0x000fc60000000800 */
[--C-:B------:R-:W-:Y:S02]  /*1f000*/  SHF.R.U64 R13, R12, UR4, R3.reuse ;  /* 0x000000040c0d7c19 */ /* 0x100fe40008001203 */
[----:B------:R-:W-:Y:S01]  /*1f010*/  SHF.R.U32.HI R2, RZ, UR4, R3 ;  /* 0x00000004ff027c19 */ /* 0x000fe20008011603 */
[----:B------:R-:W-:-:S03]  /*1f020*/  ULDC UR4, c[0x0][0x658] ;  /* 0x0001960000047ab9 */ /* 0x000fc60000000800 */
[--C-:B------:R-:W-:Y:S02]  /*1f030*/  SHF.R.U64 R14, R13, UR4, R2.reuse ;  /* 0x000000040d0e7c19 */ /* 0x100fe40008001202 */
[----:B------:R-:W-:-:S03]  /*1f040*/  SHF.R.U32.HI R15, RZ, UR4, R2 ;  /* 0x00000004ff0f7c19 */ /* 0x000fc60008011602 */
[----:B------:R-:W-:Y:S02]  /*1f050*/  IMAD.MOV.U32 R2, RZ, RZ, R14 ;  /* 0x000000ffff027224 */ /* 0x000fe400078e000e */
        /* <DEDUP_REMOVED lines=12> */
.L_x_812:
[----:B------:R-:W-:Y:S01]  /*1f120*/  ULDC UR4, c[0x0][0x648] ;  /* 0x0001920000047ab9 */ /* 0x000fe20000000800 */
[----:B------:R-:W-:Y:S02]  /*1f130*/  LOP3.LUT R13, R13, UR17, RZ, 0xc0, !PT ;  /* 0x000000110d0d7c12 */ /* 0x000fe4000f8ec0ff */
[----:B------:R-:W-:Y:S01]  /*1f140*/  SHF.R.U64 R2, R2, UR4, R3 ;  /* 0x0000000402027c19 */ /* 0x000fe20008001203 */
[----:B------:R-:W-:-:S04]  /*1f150*/  ULDC UR4, c[0x0][0x638] ;  /* 0x00018e0000047ab9 */ /* 0x000fc80000000800 */
[----:B------:R-:W-:Y:S02]  /*1f160*/  IMAD.MOV R3, RZ, RZ, -R2 ;  /* 0x000000ffff037224 */ /* 0x000fe400078e0a02 */
[----:B------:R-:W-:Y:S02]  /*1f170*/  IMAD R4, R2, UR18, R13 ;  /* 0x0000001202047c24 */ /* 0x000fe4000f8e020d */
[----:B------:R-:W-:Y:S01]  /*1f180*/  IMAD R14, R3, UR4, R14 ;  /* 0x00000004030e7c24 */ /* 0x000fe2000f8e020e */
[----:B------:R-:W-:Y:S01]  /*1f190*/  ULDC UR4, c[0x0][0x610] ;  /* 0x0001840000047ab9 */ /* 0x000fe20000000800 */
[----:B------:R-:W-:Y:S01]  /*1f1a0*/  LOP3.LUT R3, R12, UR16, RZ, 0xc0, !PT ;  /* 0x000000100c037c12 */ /* 0x000fe2000f8ec0ff */
[----:B------:R-:W-:Y:S01]  /*1f1b0*/  IMAD R9, R4, UR4, R9 ;  /* 0x0000000404097c24 */ /* 0x000fe2000f8e0209 */
[----:B------:R-:W-:Y:S01]  /*1f1c0*/  ULDC UR4, c[0x0][0x600] ;  /* 0x0001800000047ab9 */ /* 0x000fe20000000800 */
[----:B------:R-:W-:Y:S02]  /*1f1d0*/  IMAD.MOV.U32 R4, RZ, RZ, 0x1 ;  /* 0x00000001ff047424 */ /* 0x000fe400078e00ff */
[----:B------:R-:W-:-:S05]  /*1f1e0*/  IMAD R14, R14, UR4, R3 ;  /* 0x000000040e0e7c24 */ /* 0x000fca000f8e0203 */
[----:B------:R-:W-:Y:S02]  /*1f1f0*/  SEL R3, R14, R9, !P4 ;  /* 0x000000090e037207 */ /* 0x000fe40006000000 */
[----:B------:R-:W-:-:S07]  /*1f200*/  SEL R2, R9, R14, !P4 ;  /* 0x0000000e09027207 */ /* 0x000fce0006000000 */
.L_x_810:
[----:B------:R-:W-:Y:S05]  /*1f210*/  BSYNC B1 ;  /* 0x0000000000017941 */ /* 0x000fea0003800000 */
.L_x_809:
[----:B------:R-:W-:-:S13]  /*1f220*/  LOP3.LUT P1, RZ, R4, 0xff, RZ, 0xc0, !PT ;  /* 0x000000ff04ff7812 */ /* 0x000fda000782c0ff */
[----:B------:R-:W-:Y:S05]  /*1f230*/  @P1 BRA `(.L_x_813) ;  /* 0xfffffff400301947 */ /* 0x000fea000383ffff */
[----:B------:R-:W-:Y:S05]  /*1f240*/  BSYNC B0 ;  /* 0x0000000000007941 */ /* 0x000fea0003800000 */
.L_x_801:
[----:B------:R-:W-:-:S03]  /*1f250*/  UMOV UR4, 0xffffffff ;  /* 0xffffffff00047882 */ /* 0x000fc60000000000 */
[----:B------:R-:W-:Y:S05]  /*1f260*/  BRA.DIV UR4, `(.L_x_814) ;  /* 0x0000000a043c7947 */ /* 0x000fea000b800000 */
[----:B------:R-:W-:-:S13]  /*1f270*/  ELECT P6, URZ, PT ;  /* 0x00000000003f782f */ /* 0x000fda00038c0000 */
.L_x_836:
[----:B------:R-:W-:Y:S04]  /*1f280*/  BSSY B0, `(.L_x_815) ;  /* 0x0000074000007945 */ /* 0x000fe80003800000 */
[----:B------:R-:W-:Y:S05]  /*1f290*/  @!P6 BRA `(.L_x_816) ;  /* 0x0000000400c8e947 */ /* 0x000fea0003800000 */
[----:B------:R-:W2:Y:S02]  /*1f2a0*/  LDL.LU R0, [R1+0x300] ;  /* 0x0003000001007983 */ /* 0x000ea40000300800 */
[----:B--2---:R-:W-:-:S04]  /*1f2b0*/  LOP3.LUT R0, R0, 0x2, RZ, 0xfc, !PT ;  /* 0x0000000200007812 */ /* 0x004fc800078efcff */
[----:B------:R-:W-:-:S13]  /*1f2c0*/  ISETP.NE.AND P0, PT, R0, 0x3, PT ;  /* 0x000000030000780c */ /* 0x000fda0003f05270 */
[----:B------:R-:W-:Y:S05]  /*1f2d0*/  @!P0 BRA `(.L_x_817) ;  /* 0x0000000000048947 */ /* 0x000fea0003800000 */
[----:B------:R-:W-:Y:S01]  /*1f2e0*/  BPT.TRAP 0x1 ;  /* 0x000000040000795c */ /* 0x000fe20000300000 */
.L_x_817:
[----:B------:R-:W0:Y:S01]  /*1f2f0*/  S2R R3, SR_CgaCtaId ;  /* 0x0000000000037919 */ /* 0x000e220000008800 */
[----:B------:R-:W-:-:S04]  /*1f300*/  MOV R0, 0x400 ;  /* 0x0000040000007802 */ /* 0x000fc80000000f00 */
[----:B0-----:R-:W-:Y:S02]  /*1f310*/  LEA R3, R3, R0, 0x18 ;  /* 0x0000000003037211 */ /* 0x001fe400078ec0ff */
[----:B------:R-:W-:-:S03]  /*1f320*/  SHF.L.U32 R0, R7, 0x1f, RZ ;  /* 0x0000001f07007819 */ /* 0x000fc600000006ff */
[----:B------:R-:W-:-:S04]  /*1f330*/  VIADD R3, R3, 0x60 ;  /* 0x0000006003037836 */ /* 0x000fc80000000000 */
[----:B------:R-:W-:-:S04]  /*1f340*/  IMAD R5, R8, 0x8, R3 ;  /* 0x0000000808057824 */ /* 0x000fc800078e0203 */
[----:B------:R-:W0:Y:S02]  /*1f350*/  SYNCS.PHASECHK.TRANS64.TRYWAIT P0, [R5+URZ], R0 ;  /* 0x00000000050075a7 */ /* 0x000e24000800017f */
[----:B0-----:R-:W-:Y:S05]  /*1f360*/  @!P0 BRA `(.L_x_818) ;  /* 0x00000008001c8947 */ /* 0x001fea0003800000 */
.L_x_837:
[----:B------:R-:W-:-:S05]  /*1f370*/  VIADD R8, R8, 0x1 ;  /* 0x0000000108087836 */ /* 0x000fca0000000000 */
[----:B------:R-:W-:-:S04]  /*1f380*/  ISETP.NE.AND P0, PT, R8, 0xc, PT ;  /* 0x0000000c0800780c */ /* 0x000fc80003f05270 */
[----:B0-----:R-:W-:Y:S02]  /*1f390*/  SEL R0, RZ, 0x1, P0 ;  /* 0x00000001ff007807 */ /* 0x001fe40000000000 */
[----:B------:R-:W-:Y:S02]  /*1f3a0*/  SEL R8, R8, RZ, P0 ;  /* 0x000000ff08087207 */ /* 0x000fe40000000000 */
[----:B------:R-:W-:-:S03]  /*1f3b0*/  LOP3.LUT R7, R7, R0, RZ, 0x3c, !PT ;  /* 0x0000000007077212 */ /* 0x000fc600078e3cff */
[----:B------:R-:W-:Y:S01]  /*1f3c0*/  IMAD R5, R8, 0x8, R3 ;  /* 0x0000000808057824 */ /* 0x000fe200078e0203 */
[----:B------:R-:W-:-:S04]  /*1f3d0*/  SHF.L.U32 R0, R7, 0x1f, RZ ;  /* 0x0000001f07007819 */ /* 0x000fc800000006ff */
[----:B------:R-:W0:Y:S02]  /*1f3e0*/  SYNCS.PHASECHK.TRANS64.TRYWAIT P0, [R5+URZ], R0 ;  /* 0x00000000050075a7 */ /* 0x000e24000800017f */
[----:B0-----:R-:W-:Y:S05]  /*1f3f0*/  @!P0 BRA `(.L_x_819) ;  /* 0x00000008000c8947 */ /* 0x001fea0003800000 */
.L_x_838:
[----:B0-----:R-:W-:-:S05]  /*1f400*/  VIADD R0, R8, 0x1 ;  /* 0x0000000108007836 */ /* 0x001fca0000000000 */
[----:B------:R-:W-:-:S04]  /*1f410*/  ISETP.NE.AND P0, PT, R0, 0xc, PT ;  /* 0x0000000c0000780c */ /* 0x000fc80003f05270 */
[----:B------:R-:W-:Y:S02]  /*1f420*/  SEL R2, RZ, 0x1, P0 ;  /* 0x00000001ff027807 */ /* 0x000fe40000000000 */
[----:B------:R-:W-:Y:S02]  /*1f430*/  SEL R4, R0, RZ, P0 ;  /* 0x000000ff00047207 */ /* 0x000fe40000000000 */
[----:B------:R-:W-:-:S03]  /*1f440*/  LOP3.LUT R7, R7, R2, RZ, 0x3c, !PT ;  /* 0x0000000207077212 */ /* 0x000fc600078e3cff */
[----:B------:R-:W-:Y:S01]  /*1f450*/  IMAD R5, R4, 0x8, R3 ;  /* 0x0000000804057824 */ /* 0x000fe200078e0203 */
[----:B------:R-:W-:-:S04]  /*1f460*/  SHF.L.U32 R0, R7, 0x1f, RZ ;  /* 0x0000001f07007819 */ /* 0x000fc800000006ff */
[----:B------:R-:W0:Y:S02]  /*1f470*/  SYNCS.PHASECHK.TRANS64.TRYWAIT P0, [R5+URZ], R0 ;  /* 0x00000000050075a7 */ /* 0x000e24000800017f */
[----:B0-----:R-:W-:Y:S05]  /*1f480*/  @!P0 BRA `(.L_x_820) ;  /* 0x0000000400fc8947 */ /* 0x001fea0003800000 */
.L_x_839:
        /* <DEDUP_REMOVED lines=9> */
.L_x_840:
        /* <DEDUP_REMOVED lines=9> */
.L_x_841:
        /* <DEDUP_REMOVED lines=9> */
.L_x_842:
        /* <DEDUP_REMOVED lines=9> */
.L_x_843:
        /* <DEDUP_REMOVED lines=9> */
.L_x_844:
        /* <DEDUP_REMOVED lines=9> */
.L_x_845:
        /* <DEDUP_REMOVED lines=9> */
.L_x_846:
        /* <DEDUP_REMOVED lines=9> */
.L_x_847:
[----:B0-----:R-:W-:-:S05]  /*1f910*/  VIADD R0, R4, 0x1 ;  /* 0x0000000104007836 */ /* 0x001fca0000000000 */
[----:B------:R-:W-:-:S04]  /*1f920*/  ISETP.NE.AND P0, PT, R0, 0xc, PT ;  /* 0x0000000c0000780c */ /* 0x000fc80003f05270 */
[----:B------:R-:W-:Y:S02]  /*1f930*/  SEL R2, RZ, 0x1, P0 ;  /* 0x00000001ff027807 */ /* 0x000fe40000000000 */
[----:B------:R-:W-:Y:S02]  /*1f940*/  SEL R0, R0, RZ, P0 ;  /* 0x000000ff00007207 */ /* 0x000fe40000000000 */
[----:B------:R-:W-:-:S03]  /*1f950*/  LOP3.LUT R2, R7, R2, RZ, 0x3c, !PT ;  /* 0x0000000207027212 */ /* 0x000fc600078e3cff */
[----:B------:R-:W-:Y:S01]  /*1f960*/  IMAD R3, R0, 0x8, R3 ;  /* 0x0000000800037824 */ /* 0x000fe200078e0203 */
[----:B------:R-:W-:-:S07]  /*1f970*/  SHF.L.U32 R0, R2, 0x1f, RZ ;  /* 0x0000001f02007819 */ /* 0x000fce00000006ff */
.L_x_829:
[----:B0-----:R0:W1:Y:S02]  /*1f980*/  SYNCS.PHASECHK.TRANS64.TRYWAIT P0, [R3+URZ], R0 ;  /* 0x00000000030075a7 */ /* 0x001064000800017f */
[----:B-1----:R-:W-:Y:S05]  /*1f990*/  @!P0 NANOSLEEP.SYNCS 0x989680 ;  /* 0x009896800000895d */ /* 0x002fea0003900000 */
[----:B------:R-:W1:Y:S02]  /*1f9a0*/  @!P0 SYNCS.PHASECHK.TRANS64 P0, [R3+URZ], R0 ;  /* 0x00000000030085a7 */ /* 0x000e64000800007f */
[----:B-1----:R-:W-:Y:S05]  /*1f9b0*/  @!P0 BRA `(.L_x_829) ;  /* 0xfffffffc00f08947 */ /* 0x002fea000383ffff */
.L_x_816:
[----:B------:R-:W-:Y:S05]  /*1f9c0*/  BSYNC B0 ;  /* 0x0000000000007941 */ /* 0x000fea0003800000 */
.L_x_815:
[----:B------:R-:W-:Y:S05]  /*1f9d0*/  EXIT ;  /* 0x000000000000794d */ /* 0x000fea0003800000 */
.L_x_18:
[----:B-1----:R1:W4:Y:S02]  /*1f9e0*/  SYNCS.PHASECHK.TRANS64.TRYWAIT P1, [R3+URZ], R0 ;  /* 0x00000000030075a7 */ /* 0x002324000802017f */
[----:B----4-:R-:W-:Y:S05]  /*1f9f0*/  @!P1 NANOSLEEP.SYNCS 0x989680 ;  /* 0x009896800000995d */ /* 0x010fea0003900000 */
[----:B------:R-:W4:Y:S02]  /*1fa00*/  @!P1 SYNCS.PHASECHK.TRANS64 P1, [R3+URZ], R0 ;  /* 0x00000000030095a7 */ /* 0x000f24000802007f */
[----:B----4-:R-:W-:Y:S05]  /*1fa10*/  @!P1 BRA `(.L_x_18) ;  /* 0xfffffffc00f09947 */ /* 0x010fea000383ffff */
[----:B------:R-:W-:Y:S05]  /*1fa20*/  BRA `(.L_x_17) ;  /* 0xfffffe1800707947 */ /* 0x000fea000383ffff */
.L_x_23:
[----:B-1----:R-:W-:-:S04]  /*1fa30*/  IMAD.U32 R6, RZ, RZ, UR4 ;  /* 0x00000004ff067e24 */ /* 0x002fc8000f8e00ff */
[----:B------:R1:W2:Y:S03]  /*1fa40*/  SYNCS.PHASECHK.TRANS64.TRYWAIT P1, [R6+URZ], R4 ;  /* 0x00000004060075a7 */ /* 0x0002a6000802017f */
[----:B--2---:R-:W-:Y:S05]  /*1fa50*/  @!P1 NANOSLEEP.SYNCS 0x989680 ;  /* 0x009896800000995d */ /* 0x004fea0003900000 */
[----:B------:R-:W2:Y:S02]  /*1fa60*/  @!P1 SYNCS.PHASECHK.TRANS64 P1, [R6+URZ], R4 ;  /* 0x00000004060095a7 */ /* 0x000ea4000802007f */
[----:B--2---:R-:W-:Y:S05]  /*1fa70*/  @!P1 BRA `(.L_x_23) ;  /* 0xfffffffc00ec9947 */ /* 0x004fea000383ffff */
[----:B------:R-:W-:Y:S05]  /*1fa80*/  BRA `(.L_x_22) ;  /* 0xfffffe2400e07947 */ /* 0x000fea000383ffff */
.L_x_802:
[----:B------:R-:W-:Y:S01]  /*1fa90*/  BSSY B1, `(.L_x_830) ;  /* 0x0000006000017945 */ /* 0x000fe20003800000 */
[----:B------:R-:W-:-:S07]  /*1faa0*/  IMAD.MOV.U32 R15, RZ, RZ, -0x1 ;  /* 0xffffffffff0f7424 */ /* 0x000fce00078e00ff */
[----:B------:R-:W-:Y:S05]  /*1fab0*/  WARPSYNC.COLLECTIVE R15, `(.L_x_831) ;  /* 0x000000000f0c7348 */ /* 0x000fea0003c00000 */
[----:B------:R-:W-:Y:S02]  /*1fac0*/  ELECT P6, UR62, PT ;  /* 0x00000000003e782f */ /* 0x000fe400038c0000 */
[----:B------:R-:W-:Y:S01]  /*1fad0*/  MOV R14, UR62 ;  /* 0x0000003e000e7c02 */ /* 0x000fe20008000f00 */
[----:B------:R-:W-:Y:S10]  /*1fae0*/  ENDCOLLECTIVE ;  /* 0x000000000000791b */ /* 0x000ff40003800000 */
.L_x_831:
[----:B------:R-:W-:Y:S05]  /*1faf0*/  BSYNC B1 ;  /* 0x0000000000017941 */ /* 0x000fea0003800000 */
.L_x_830:
[----:B------:R-:W-:Y:S05]  /*1fb00*/  BRA `(.L_x_832) ;  /* 0xffffffec00087947 */ /* 0x000fea000383ffff */
.L_x_805:
[----:B0-----:R0:W1:Y:S02]  /*1fb10*/  SYNCS.PHASECHK.TRANS64.TRYWAIT P1, [R13+URZ+0x60], R18 ;  /* 0x000060120d0075a7 */ /* 0x001064000802017f */
[----:B-1----:R-:W-:Y:S05]  /*1fb20*/  @!P1 NANOSLEEP.SYNCS 0x989680 ;  /* 0x009896800000995d */ /* 0x002fea0003900000 */
[----:B------:R-:W1:Y:S02]  /*1fb30*/  @!P1 SYNCS.PHASECHK.TRANS64 P1, [R13+URZ+0x60], R18 ;  /* 0x000060120d0095a7 */ /* 0x000e64000802007f */
[----:B-1----:R-:W-:Y:S05]  /*1fb40*/  @!P1 BRA `(.L_x_805) ;  /* 0xfffffffc00f09947 */ /* 0x002fea000383ffff */
[----:B------:R-:W-:Y:S05]  /*1fb50*/  BRA `(.L_x_833) ;  /* 0xffffffec00387947 */ /* 0x000fea000383ffff */
.L_x_814:
[----:B------:R-:W-:Y:S01]  /*1fb60*/  BSSY B0, `(.L_x_834) ;  /* 0x0000006000007945 */ /* 0x000fe20003800000 */
[----:B------:R-:W-:-:S07]  /*1fb70*/  IMAD.MOV.U32 R15, RZ, RZ, -0x1 ;  /* 0xffffffffff0f7424 */ /* 0x000fce00078e00ff */
[----:B------:R-:W-:Y:S05]  /*1fb80*/  WARPSYNC.COLLECTIVE R15, `(.L_x_835) ;  /* 0x000000000f0c7348 */ /* 0x000fea0003c00000 */
[----:B------:R-:W-:Y:S02]  /*1fb90*/  ELECT P6, UR62, PT ;  /* 0x00000000003e782f */ /* 0x000fe400038c0000 */
[----:B------:R-:W-:Y:S01]  /*1fba0*/  MOV R14, UR62 ;  /* 0x0000003e000e7c02 */ /* 0x000fe20008000f00 */
[----:B------:R-:W-:Y:S10]  /*1fbb0*/  ENDCOLLECTIVE ;  /* 0x000000000000791b */ /* 0x000ff40003800000 */
.L_x_835:
[----:B------:R-:W-:Y:S05]  /*1fbc0*/  BSYNC B0 ;  /* 0x0000000000007941 */ /* 0x000fea0003800000 */
.L_x_834:
[----:B------:R-:W-:Y:S05]  /*1fbd0*/  BRA `(.L_x_836) ;  /* 0xfffffff400a87947 */ /* 0x000fea000383ffff */
.L_x_818:
[----:B0-----:R0:W1:Y:S02]  /*1fbe0*/  SYNCS.PHASECHK.TRANS64.TRYWAIT P0, [R5+URZ], R0 ;  /* 0x00000000050075a7 */ /* 0x001064000800017f */
[----:B-1----:R-:W-:Y:S05]  /*1fbf0*/  @!P0 NANOSLEEP.SYNCS 0x989680 ;  /* 0x009896800000895d */ /* 0x002fea0003900000 */
[----:B------:R-:W1:Y:S02]  /*1fc00*/  @!P0 SYNCS.PHASECHK.TRANS64 P0, [R5+URZ], R0 ;  /* 0x00000000050085a7 */ /* 0x000e64000800007f */
[----:B-1----:R-:W-:Y:S05]  /*1fc10*/  @!P0 BRA `(.L_x_818) ;  /* 0xfffffffc00f08947 */ /* 0x002fea000383ffff */
[----:B------:R-:W-:Y:S05]  /*1fc20*/  BRA `(.L_x_837) ;  /* 0xfffffff400d07947 */ /* 0x000fea000383ffff */
.L_x_819:
[----:B0-----:R0:W1:Y:S02]  /*1fc30*/  SYNCS.PHASECHK.TRANS64.TRYWAIT P0, [R5+URZ], R0 ;  /* 0x00000000050075a7 */ /* 0x001064000800017f */
[----:B-1----:R-:W-:Y:S05]  /*1fc40*/  @!P0 NANOSLEEP.SYNCS 0x989680 ;  /* 0x009896800000895d */ /* 0x002fea0003900000 */
[----:B------:R-:W1:Y:S02]  /*1fc50*/  @!P0 SYNCS.PHASECHK.TRANS64 P0, [R5+URZ], R0 ;  /* 0x00000000050085a7 */ /* 0x000e64000800007f */
[----:B-1----:R-:W-:Y:S05]  /*1fc60*/  @!P0 BRA `(.L_x_819) ;  /* 0xfffffffc00f08947 */ /* 0x002fea000383ffff */
[----:B------:R-:W-:Y:S05]  /*1fc70*/  BRA `(.L_x_838) ;  /* 0xfffffff400e07947 */ /* 0x000fea000383ffff */
.L_x_820:
[----:B0-----:R0:W1:Y:S02]  /*1fc80*/  SYNCS.PHASECHK.TRANS64.TRYWAIT P0, [R5+URZ], R0 ;  /* 0x00000000050075a7 */ /* 0x001064000800017f */
[----:B-1----:R-:W-:Y:S05]  /*1fc90*/  @!P0 NANOSLEEP.SYNCS 0x989680 ;  /* 0x009896800000895d */ /* 0x002fea0003900000 */
[----:B------:R-:W1:Y:S02]  /*1fca0*/  @!P0 SYNCS.PHASECHK.TRANS64 P0, [R5+URZ], R0 ;  /* 0x00000000050085a7 */ /* 0x000e64000800007f */
[----:B-1----:R-:W-:Y:S05]  /*1fcb0*/  @!P0 BRA `(.L_x_820) ;  /* 0xfffffffc00f08947 */ /* 0x002fea000383ffff */
[----:B------:R-:W-:Y:S05]  /*1fcc0*/  BRA `(.L_x_839) ;  /* 0xfffffff400f07947 */ /* 0x000fea000383ffff */
.L_x_821:
[----:B0-----:R0:W1:Y:S02]  /*1fcd0*/  SYNCS.PHASECHK.TRANS64.TRYWAIT P0, [R5+URZ], R0 ;  /* 0x00000000050075a7 */ /* 0x001064000800017f */
[----:B-1----:R-:W-:Y:S05]  /*1fce0*/  @!P0 NANOSLEEP.SYNCS 0x989680 ;  /* 0x009896800000895d */ /* 0x002fea0003900000 */
[----:B------:R-:W1:Y:S02]  /*1fcf0*/  @!P0 SYNCS.PHASECHK.TRANS64 P0, [R5+URZ], R0 ;  /* 0x00000000050085a7 */ /* 0x000e64000800007f */
[----:B-1----:R-:W-:Y:S05]  /*1fd00*/  @!P0 BRA `(.L_x_821) ;  /* 0xfffffffc00f08947 */ /* 0x002fea000383ffff */
[----:B------:R-:W-:Y:S05]  /*1fd10*/  BRA `(.L_x_840) ;  /* 0xfffffff800007947 */ /* 0x000fea000383ffff */
.L_x_822:
[----:B0-----:R0:W1:Y:S02]  /*1fd20*/  SYNCS.PHASECHK.TRANS64.TRYWAIT P0, [R5+URZ], R0 ;  /* 0x00000000050075a7 */ /* 0x001064000800017f */
[----:B-1----:R-:W-:Y:S05]  /*1fd30*/  @!P0 NANOSLEEP.SYNCS 0x989680 ;  /* 0x009896800000895d */ /* 0x002fea0003900000 */
[----:B------:R-:W1:Y:S02]  /*1fd40*/  @!P0 SYNCS.PHASECHK.TRANS64 P0, [R5+URZ], R0 ;  /* 0x00000000050085a7 */ /* 0x000e64000800007f */
[----:B-1----:R-:W-:Y:S05]  /*1fd50*/  @!P0 BRA `(.L_x_822) ;  /* 0xfffffffc00f08947 */ /* 0x002fea000383ffff */
[----:B------:R-:W-:Y:S05]  /*1fd60*/  BRA `(.L_x_841) ;  /* 0xfffffff800107947 */ /* 0x000fea000383ffff */
.L_x_823:
[----:B0-----:R0:W1:Y:S02]  /*1fd70*/  SYNCS.PHASECHK.TRANS64.TRYWAIT P0, [R5+URZ], R0 ;  /* 0x00000000050075a7 */ /* 0x001064000800017f */
[----:B-1----:R-:W-:Y:S05]  /*1fd80*/  @!P0 NANOSLEEP.SYNCS 0x989680 ;  /* 0x009896800000895d */ /* 0x002fea0003900000 */
[----:B------:R-:W1:Y:S02]  /*1fd90*/  @!P0 SYNCS.PHASECHK.TRANS64 P0, [R5+URZ], R0 ;  /* 0x00000000050085a7 */ /* 0x000e64000800007f */
[----:B-1----:R-:W-:Y:S05]  /*1fda0*/  @!P0 BRA `(.L_x_823) ;  /* 0xfffffffc00f08947 */ /* 0x002fea000383ffff */
[----:B------:R-:W-:Y:S05]  /*1fdb0*/  BRA `(.L_x_842) ;  /* 0xfffffff800207947 */ /* 0x000fea000383ffff */
.L_x_824:
[----:B0-----:R0:W1:Y:S02]  /*1fdc0*/  SYNCS.PHASECHK.TRANS64.TRYWAIT P0, [R5+URZ], R0 ;  /* 0x00000000050075a7 */ /* 0x001064000800017f */
[----:B-1----:R-:W-:Y:S05]  /*1fdd0*/  @!P0 NANOSLEEP.SYNCS 0x989680 ;  /* 0x009896800000895d */ /* 0x002fea0003900000 */
[----:B------:R-:W1:Y:S02]  /*1fde0*/  @!P0 SYNCS.PHASECHK.TRANS64 P0, [R5+URZ], R0 ;  /* 0x00000000050085a7 */ /* 0x000e64000800007f */
[----:B-1----:R-:W-:Y:S05]  /*1fdf0*/  @!P0 BRA `(.L_x_824) ;  /* 0xfffffffc00f08947 */ /* 0x002fea000383ffff */
[----:B------:R-:W-:Y:S05]  /*1fe00*/  BRA `(.L_x_843) ;  /* 0xfffffff800307947 */ /* 0x000fea000383ffff */
.L_x_825:
[----:B0-----:R0:W1:Y:S02]  /*1fe10*/  SYNCS.PHASECHK.TRANS64.TRYWAIT P0, [R5+URZ], R0 ;  /* 0x00000000050075a7 */ /* 0x001064000800017f */
[----:B-1----:R-:W-:Y:S05]  /*1fe20*/  @!P0 NANOSLEEP.SYNCS 0x989680 ;  /* 0x009896800000895d */ /* 0x002fea0003900000 */
[----:B------:R-:W1:Y:S02]  /*1fe30*/  @!P0 SYNCS.PHASECHK.TRANS64 P0, [R5+URZ], R0 ;  /* 0x00000000050085a7 */ /* 0x000e64000800007f */
[----:B-1----:R-:W-:Y:S05]  /*1fe40*/  @!P0 BRA `(.L_x_825) ;  /* 0xfffffffc00f08947 */ /* 0x002fea000383ffff */
[----:B------:R-:W-:Y:S05]  /*1fe50*/  BRA `(.L_x_844) ;  /* 0xfffffff800407947 */ /* 0x000fea000383ffff */
.L_x_826:
[----:B0-----:R0:W1:Y:S02]  /*1fe60*/  SYNCS.PHASECHK.TRANS64.TRYWAIT P0, [R5+URZ], R0 ;  /* 0x00000000050075a7 */ /* 0x001064000800017f */
[----:B-1----:R-:W-:Y:S05]  /*1fe70*/  @!P0 NANOSLEEP.SYNCS 0x989680 ;  /* 0x009896800000895d */ /* 0x002fea0003900000 */
[----:B------:R-:W1:Y:S02]  /*1fe80*/  @!P0 SYNCS.PHASECHK.TRANS64 P0, [R5+URZ], R0 ;  /* 0x00000000050085a7 */ /* 0x000e64000800007f */
[----:B-1----:R-:W-:Y:S05]  /*1fe90*/  @!P0 BRA `(.L_x_826) ;  /* 0xfffffffc00f08947 */ /* 0x002fea000383ffff */
[----:B------:R-:W-:Y:S05]  /*1fea0*/  BRA `(.L_x_845) ;  /* 0xfffffff800507947 */ /* 0x000fea000383ffff */
.L_x_827:
[----:B0-----:R0:W1:Y:S02]  /*1feb0*/  SYNCS.PHASECHK.TRANS64.TRYWAIT P0, [R5+URZ], R0 ;  /* 0x00000000050075a7 */ /* 0x001064000800017f */
[----:B-1----:R-:W-:Y:S05]  /*1fec0*/  @!P0 NANOSLEEP.SYNCS 0x989680 ;  /* 0x009896800000895d */ /* 0x002fea0003900000 */
[----:B------:R-:W1:Y:S02]  /*1fed0*/  @!P0 SYNCS.PHASECHK.TRANS64 P0, [R5+URZ], R0 ;  /* 0x00000000050085a7 */ /* 0x000e64000800007f */
[----:B-1----:R-:W-:Y:S05]  /*1fee0*/  @!P0 BRA `(.L_x_827) ;  /* 0xfffffffc00f08947 */ /* 0x002fea000383ffff */
[----:B------:R-:W-:Y:S05]  /*1fef0*/  BRA `(.L_x_846) ;  /* 0xfffffff800607947 */ /* 0x000fea000383ffff */
.L_x_828:
[----:B0-----:R0:W1:Y:S02]  /*1ff00*/  SYNCS.PHASECHK.TRANS64.TRYWAIT P0, [R5+URZ], R0 ;  /* 0x00000000050075a7 */ /* 0x001064000800017f */
[----:B-1----:R-:W-:Y:S05]  /*1ff10*/  @!P0 NANOSLEEP.SYNCS 0x989680 ;  /* 0x009896800000895d */ /* 0x002fea0003900000 */
[----:B------:R-:W1:Y:S02]  /*1ff20*/  @!P0 SYNCS.PHASECHK.TRANS64 P0, [R5+URZ], R0 ;  /* 0x00000000050085a7 */ /* 0x000e64000800007f */
[----:B-1----:R-:W-:Y:S05]  /*1ff30*/  @!P0 BRA `(.L_x_828) ;  /* 0xfffffffc00f08947 */ /* 0x002fea000383ffff */
[----:B------:R-:W-:Y:S05]  /*1ff40*/  BRA `(.L_x_847) ;  /* 0xfffffff800707947 */ /* 0x000fea000383ffff */
.L_x_848:
[----:B------:R-:W-:-:S00]  /*1ff50*/  BRA `(.L_x_848) ;  /* 0xfffffffc00fc7947 */ /* 0x000fc0000383ffff */
[----:B------:R-:W-:-:S00]  /*1ff60*/  NOP ;  /* 0x0000000000007918 */ /* 0x000fc00000000000 */
        /* <DEDUP_REMOVED lines=9> */
.L_x_849:


//--------------------- .nv.global.init           --------------------------
	.section	.nv.global.init,"aw",@progbits
.nv.global.init:
	.type		$str$22,@object
	.size		$str$22,($str$23 - $str$22)
$str$22:
        /*0000*/ 	.byte	0x6b, 0x5f, 0x74, 0x69, 0x6c, 0x65, 0x5f, 0x63, 0x6f, 0x75, 0x6e, 0x74, 0x20, 0x3e, 0x3d, 0x20
        /*0010*/ 	.byte	0x31, 0x00
	.type		$str$23,@object
	.size		$str$23,(__unnamed_1 - $str$23)
$str$23:
        /*0012*/ 	.byte	0x2f, 0x74, 0x6d, 0x70, 0x2f, 0x63, 0x75, 0x74, 0x6c, 0x61, 0x73, 0x73, 0x5f, 0x73, 0x77, 0x65
        /*0022*/ 	.byte	0x65, 0x70, 0x5f, 0x73, 0x72, 0x63, 0x2f, 0x69, 0x6e, 0x63, 0x6c, 0x75, 0x64, 0x65, 0x2f, 0x63
        /*0032*/ 	.byte	0x75, 0x74, 0x6c, 0x61, 0x73, 0x73, 0x2f, 0x67, 0x65, 0x6d, 0x6d, 0x2f, 0x63, 0x6f, 0x6c, 0x6c
        /*0042*/ 	.byte	0x65, 0x63, 0x74, 0x69, 0x76, 0x65, 0x2f, 0x73, 0x6d, 0x39, 0x30, 0x5f, 0x6d, 0x6d, 0x61, 0x5f
        /*0052*/ 	.byte	0x74, 0x6d, 0x61, 0x5f, 0x67, 0x6d, 0x6d, 0x61, 0x5f, 0x73, 0x73, 0x5f, 0x77, 0x61, 0x72, 0x70
        /*0062*/ 	.byte	0x73, 0x70, 0x65, 0x63, 0x69, 0x61, 0x6c, 0x69, 0x7a, 0x65, 0x64, 0x2e, 0x68, 0x70, 0x70, 0x00
	.type		__unnamed_1,@object
	.size		__unnamed_1,(.L_0 - __unnamed_1)
__unnamed_1:
        /* <DEDUP_REMOVED lines=181> */
.L_0:


//--------------------- .nv.shared._ZN7cutlass13device_kernelINS_4gemm6kernel13GemmUniversalIN4cute5tupleIJiiiiEEENS1_10collective13CollectiveMmaINS1_34MainloopSm90TmaGmmaWarpSpecializedILi12ENS5_IJNS4_1CILi1EEESB_SB_EEENS1_35KernelTmaWarpSpecializedCooperativeEEENS5_IJNSA_ILi192EEENSA_ILi384EEENSA_ILi16EEEEEENS_6half_tENS5_IJlSB_lEEESJ_SK_NS4_8TiledMMAINS4_8MMA_AtomIJNS4_4SM904GMMA26MMA_64x192x16_F32F16F16_SSILNSO_5MajorE0ELSQ_0ELNSO_7ScaleInE1ELSR_1EEEEEENS4_6LayoutINS5_IJNSA_ILi2EEESB_SB_EEENS5_IJSB_NSA_ILi0EEESX_EEEEENS5_IJNS4_10UnderscoreES10_S10_EEEEENS4_13SM90_TMA_LOADENS4_14ComposedLayoutINS4_7SwizzleILi1ELi4ELi3EEENS4_18smem_ptr_flag_bitsILi16EEENSU_INS5_IJNSA_ILi8EEESH_EEENS5_IJSH_SB_EEEEEEEvNS4_8identityES13_S1D_vS1E_EENS_8epilogue10collective6detail29Sm90TmaWarpSpecializedAdapterINS1H_15DefaultEpilogueISJ_SK_SK_NS1G_6thread17LinearCombinationISJ_Li1EffLNS1L_9ScaleType4KindE0ELNS_15FloatRoundStyleE2ESJ_EENS1_15EpilogueDefaultEEEEEvvEEEEvNT_6ParamsE --------------------------
	.section	.nv.shared._ZN7cutlass13device_kernelINS_4gemm6kernel13GemmUniversalIN4cute5tupleIJiiiiEEENS1_10collective13CollectiveMmaINS1_34MainloopSm90TmaGmmaWarpSpecializedILi12ENS5_IJNS4_1CILi1EEESB_SB_EEENS1_35KernelTmaWarpSpecializedCooperativeEEENS5_IJNSA_ILi192EEENSA_ILi384EEENSA_ILi16EEEEEENS_6half_tENS5_IJlSB_lEEESJ_SK_NS4_8TiledMMAINS4_8MMA_AtomIJNS4_4SM904GMMA26MMA_64x192x16_F32F16F16_SSILNSO_5MajorE0ELSQ_0ELNSO_7ScaleInE1ELSR_1EEEEEENS4_6LayoutINS5_IJNSA_ILi2EEESB_SB_EEENS5_IJSB_NSA_ILi0EEESX_EEEEENS5_IJNS4_10UnderscoreES10_S10_EEEEENS4_13SM90_TMA_LOADENS4_14ComposedLayoutINS4_7SwizzleILi1ELi4ELi3EEENS4_18smem_ptr_flag_bitsILi16EEENSU_INS5_IJNSA_ILi8EEESH_EEENS5_IJSH_SB_EEEEEEEvNS4_8identityES13_S1D_vS1E_EENS_8epilogue10collective6detail29Sm90TmaWarpSpecializedAdapterINS1H_15DefaultEpilogueISJ_SK_SK_NS1G_6thread17LinearCombinationISJ_Li1EffLNS1L_9ScaleType4KindE0ELNS_15FloatRoundStyleE2ESJ_EENS1_15EpilogueDefaultEEEEEvvEEEEvNT_6ParamsE,"aw",@nobits
	.sectionflags	@""
	.align	16
	.zero		1024


//--------------------- .nv.shared.reserved.0     --------------------------
	.section	.nv.shared.reserved.0,"aw",@nobits
	.weak		__nv_reservedSMEM_offset_0_alias
	.size		__nv_reservedSMEM_offset_0_alias, 0, 0
	.other		__nv_reservedSMEM_offset_0_alias,@"STO_CUDA_RESERVED_SHARED STV_DEFAULT"
__nv_reservedSMEM_offset_0_alias:
	.zero		0


//--------------------- .nv.global                --------------------------
	.section	.nv.global,"aw",@nobits
.nv.global:
	.type		_ZN39_INTERNAL_80cc5401_4_k_cu_717a5365_46484cute1_E,@object
	.size		_ZN39_INTERNAL_80cc5401_4_k_cu_717a5365_46484cute1_E,(_ZN39_INTERNAL_80cc5401_4_k_cu_717a5365_46484cuda3std3__45__cpo6cbeginE - _ZN39_INTERNAL_80cc5401_4_k_cu_717a5365_46484cute1_E)
_ZN39_INTERNAL_80cc5401_4_k_cu_717a5365_46484cute1_E:
	.zero		1
	.type		_ZN39_INTERNAL_80cc5401_4_k_cu_717a5365_46484cuda3std3__45__cpo6cbeginE,@object
	.size		_ZN39_INTERNAL_80cc5401_4_k_cu_717a5365_46484cuda3std3__45__cpo6cbeginE,(_ZN39_INTERNAL_80cc5401_4_k_cu_717a5365_46484cuda3std3__48in_placeE - _ZN39_INTERNAL_80cc5401_4_k_cu_717a5365_46484cuda3std3__45__cpo6cbeginE)
_ZN39_INTERNAL_80cc5401_4_k_cu_717a5365_46484cuda3std3__45__cpo6cbeginE:
	.zero		1
	.type		_ZN39_INTERNAL_80cc5401_4_k_cu_717a5365_46484cuda3std3__48in_placeE,@object
	.size		_ZN39_INTERNAL_80cc5401_4_k_cu_717a5365_46484cuda3std3__48in_placeE,(_ZN39_INTERNAL_80cc5401_4_k_cu_717a5365_46484cuda3std6ranges3__45__cpo9iter_moveE - _ZN39_INTERNAL_80cc5401_4_k_cu_717a5365_46484cuda3std3__48in_placeE)
_ZN39_INTERNAL_80cc5401_4_k_cu_717a5365_46484cuda3std3__48in_placeE:
	.zero		1
	.type		_ZN39_INTERNAL_80cc5401_4_k_cu_717a5365_46484cuda3std6ranges3__45__cpo9iter_moveE,@object
	.size		_ZN39_INTERNAL_80cc5401_4_k_cu_717a5365_46484cuda3std6ranges3__45__cpo9iter_moveE,(_ZN39_INTERNAL_80cc5401_4_k_cu_717a5365_46484cuda3std3__45__cpo5beginE - _ZN39_INTERNAL_80cc5401_4_k_cu_717a5365_46484cuda3std6ranges3__45__cpo9iter_moveE)
_ZN39_INTERNAL_80cc5401_4_k_cu_717a5365_46484cuda3std6ranges3__45__cpo9iter_moveE:
	.zero		1
	.type		_ZN39_INTERNAL_80cc5401_4_k_cu_717a5365_46484cuda3std3__45__cpo5beginE,@object
	.size		_ZN39_INTERNAL_80cc5401_4_k_cu_717a5365_46484cuda3std3__45__cpo5beginE,(_ZN39_INTERNAL_80cc5401_4_k_cu_717a5365_46484cuda3std3__441_GLOBAL__N__80cc5401_4_k_cu_717a5365_46486ignoreE - _ZN39_INTERNAL_80cc5401_4_k_cu_717a5365_46484cuda3std3__45__cpo5beginE)
_ZN39_INTERNAL_80cc5401_4_k_cu_717a5365_46484cuda3std3__45__cpo5beginE:
	.zero		1
	.type		_ZN39_INTERNAL_80cc5401_4_k_cu_717a5365_46484cuda3std3__441_GLOBAL__N__80cc5401_4_k_cu_717a5365_46486ignoreE,@object
	.size		_ZN39_INTERNAL_80cc5401_4_k_cu_717a5365_46484cuda3std3__441_GLOBAL__N__80cc5401_4_k_cu_717a5365_46486ignoreE,(_ZN39_INTERNAL_80cc5401_4_k_cu_717a5365_46484cute7productE - _ZN39_INTERNAL_80cc5401_4_k_cu_717a5365_46484cuda3std3__441_GLOBAL__N__80cc5401_4_k_cu_717a5365_46486ignoreE)
_ZN39_INTERNAL_80cc5401_4_k_cu_717a5365_46484cuda3std3__441_GLOBAL__N__80cc5401_4_k_cu_717a5365_46486ignoreE:
	.zero		1
	.type		_ZN39_INTERNAL_80cc5401_4_k_cu_717a5365_46484cute7productE,@object
	.size		_ZN39_INTERNAL_80cc5401_4_k_cu_717a5365_46484cute7productE,(_ZN39_INTERNAL_80cc5401_4_k_cu_717a5365_46484cuda3std3__45__cpo3endE - _ZN39_INTERNAL_80cc5401_4_k_cu_717a5365_46484cute7productE)
_ZN39_INTERNAL_80cc5401_4_k_cu_717a5365_46484cute7productE:
	.zero		1
	.type		_ZN39_INTERNAL_80cc5401_4_k_cu_717a5365_46484cuda3std3__45__cpo3endE,@object
	.size		_ZN39_INTERNAL_80cc5401_4_k_cu_717a5365_46484cuda3std3__45__cpo3endE,(_ZN39_INTERNAL_80cc5401_4_k_cu_717a5365_46484cuda3std3__419piecewise_constructE - _ZN39_INTERNAL_80cc5401_4_k_cu_717a5365_46484cuda3std3__45__cpo3endE)
_ZN39_INTERNAL_80cc5401_4_k_cu_717a5365_46484cuda3std3__45__cpo3endE:
	.zero		1
	.type		_ZN39_INTERNAL_80cc5401_4_k_cu_717a5365_46484cuda3std3__419piecewise_constructE,@object
	.size		_ZN39_INTERNAL_80cc5401_4_k_cu_717a5365_46484cuda3std3__419piecewise_constructE,(_ZN39_INTERNAL_80cc5401_4_k_cu_717a5365_46484cuda3std3__45__cpo4cendE - _ZN39_INTERNAL_80cc5401_4_k_cu_717a5365_46484cuda3std3__419piecewise_constructE)
_ZN39_INTERNAL_80cc5401_4_k_cu_717a5365_46484cuda3std3__419piecewise_constructE:
	.zero		1
	.type		_ZN39_INTERNAL_80cc5401_4_k_cu_717a5365_46484cuda3std3__45__cpo4cendE,@object
	.size		_ZN39_INTERNAL_80cc5401_4_k_cu_717a5365_46484cuda3std3__45__cpo4cendE,(_ZN39_INTERNAL_80cc5401_4_k_cu_717a5365_46484cuda3std6ranges3__45__cpo4swapE - _ZN39_INTERNAL_80cc5401_4_k_cu_717a5365_46484cuda3std3__45__cpo4cendE)
_ZN39_INTERNAL_80cc5401_4_k_cu_717a5365_46484cuda3std3__45__cpo4cendE:
	.zero		1
	.type		_ZN39_INTERNAL_80cc5401_4_k_cu_717a5365_46484cuda3std6ranges3__45__cpo4swapE,@object
	.size		_ZN39_INTERNAL_80cc5401_4_k_cu_717a5365_46484cuda3std6ranges3__45__cpo4swapE,(.L_8 - _ZN39_INTERNAL_80cc5401_4_k_cu_717a5365_46484cuda3std6ranges3__45__cpo4swapE)
_ZN39_INTERNAL_80cc5401_4_k_cu_717a5365_46484cuda3std6ranges3__45__cpo4swapE:
	.zero		1
.L_8:


//--------------------- .nv.constant0._ZN7cutlass13device_kernelINS_4gemm6kernel13GemmUniversalIN4cute5tupleIJiiiiEEENS1_10collective13CollectiveMmaINS1_34MainloopSm90TmaGmmaWarpSpecializedILi12ENS5_IJNS4_1CILi1EEESB_SB_EEENS1_35KernelTmaWarpSpecializedCooperativeEEENS5_IJNSA_ILi192EEENSA_ILi384EEENSA_ILi16EEEEEENS_6half_tENS5_IJlSB_lEEESJ_SK_NS4_8TiledMMAINS4_8MMA_AtomIJNS4_4SM904GMMA26MMA_64x192x16_F32F16F16_SSILNSO_5MajorE0ELSQ_0ELNSO_7ScaleInE1ELSR_1EEEEEENS4_6LayoutINS5_IJNSA_ILi2EEESB_SB_EEENS5_IJSB_NSA_ILi0EEESX_EEEEENS5_IJNS4_10UnderscoreES10_S10_EEEEENS4_13SM90_TMA_LOADENS4_14ComposedLayoutINS4_7SwizzleILi1ELi4ELi3EEENS4_18smem_ptr_flag_bitsILi16EEENSU_INS5_IJNSA_ILi8EEESH_EEENS5_IJSH_SB_EEEEEEEvNS4_8identityES13_S1D_vS1E_EENS_8epilogue10collective6detail29Sm90TmaWarpSpecializedAdapterINS1H_15DefaultEpilogueISJ_SK_SK_NS1G_6thread17LinearCombinationISJ_Li1EffLNS1L_9ScaleType4KindE0ELNS_15FloatRoundStyleE2ESJ_EENS1_15EpilogueDefaultEEEEEvvEEEEvNT_6ParamsE --------------------------
	.section	.nv.constant0._ZN7cutlass13device_kernelINS_4gemm6kernel13GemmUniversalIN4cute5tupleIJiiiiEEENS1_10collective13CollectiveMmaINS1_34MainloopSm90TmaGmmaWarpSpecializedILi12ENS5_IJNS4_1CILi1EEESB_SB_EEENS1_35KernelTmaWarpSpecializedCooperativeEEENS5_IJNSA_ILi192EEENSA_ILi384EEENSA_ILi16EEEEEENS_6half_tENS5_IJlSB_lEEESJ_SK_NS4_8TiledMMAINS4_8MMA_AtomIJNS4_4SM904GMMA26MMA_64x192x16_F32F16F16_SSILNSO_5MajorE0ELSQ_0ELNSO_7ScaleInE1ELSR_1EEEEEENS4_6LayoutINS5_IJNSA_ILi2EEESB_SB_EEENS5_IJSB_NSA_ILi0EEESX_EEEEENS5_IJNS4_10UnderscoreES10_S10_EEEEENS4_13SM90_TMA_LOADENS4_14ComposedLayoutINS4_7SwizzleILi1ELi4ELi3EEENS4_18smem_ptr_flag_bitsILi16EEENSU_INS5_IJNSA_ILi8EEESH_EEENS5_IJSH_SB_EEEEEEEvNS4_8identityES13_S1D_vS1E_EENS_8epilogue10collective6detail29Sm90TmaWarpSpecializedAdapterINS1H_15DefaultEpilogueISJ_SK_SK_NS1G_6thread17LinearCombinationISJ_Li1EffLNS1L_9ScaleType4KindE0ELNS_15FloatRoundStyleE2ESJ_EENS1_15EpilogueDefaultEEEEEvvEEEEvNT_6ParamsE,"a",@progbits
	.sectionflags	@""
	.align	4
.nv.constant0._ZN7cutlass13device_kernelINS_4gemm6kernel13GemmUniversalIN4cute5tupleIJiiiiEEENS1_10collective13CollectiveMmaINS1_34MainloopSm90TmaGmmaWarpSpecializedILi12ENS5_IJNS4_1CILi1EEESB_SB_EEENS1_35KernelTmaWarpSpecializedCooperativeEEENS5_IJNSA_ILi192EEENSA_ILi384EEENSA_ILi16EEEEEENS_6half_tENS5_IJlSB_lEEESJ_SK_NS4_8TiledMMAINS4_8MMA_AtomIJNS4_4SM904GMMA26MMA_64x192x16_F32F16F16_SSILNSO_5MajorE0ELSQ_0ELNSO_7ScaleInE1ELSR_1EEEEEENS4_6LayoutINS5_IJNSA_ILi2EEESB_SB_EEENS5_IJSB_NSA_ILi0EEESX_EEEEENS5_IJNS4_10UnderscoreES10_S10_EEEEENS4_13SM90_TMA_LOADENS4_14ComposedLayoutINS4_7SwizzleILi1ELi4ELi3EEENS4_18smem_ptr_flag_bitsILi16EEENSU_INS5_IJNSA_ILi8EEESH_EEENS5_IJSH_SB_EEEEEEEvNS4_8identityES13_S1D_vS1E_EENS_8epilogue10collective6detail29Sm90TmaWarpSpecializedAdapterINS1H_15DefaultEpilogueISJ_SK_SK_NS1G_6thread17LinearCombinationISJ_Li1EffLNS1L_9ScaleType4KindE0ELNS_15FloatRoundStyleE2ESJ_EENS1_15EpilogueDefaultEEEEEvvEEEEvNT_6ParamsE:
	.zero		1664


//--------------------- SYMBOLS --------------------------

	.type		.nv.reservedSmem.offset0,@object
	.size		.nv.reservedSmem.offset0,0x4
	.type		__assertfail,@function
